//
// Generated by NVIDIA NVVM Compiler
//
// Compiler Build ID: CL-36424714
// Cuda compilation tools, release 13.0, V13.0.88
// Based on NVVM 20.0.0
//

.version 9.0
.target sm_100
.address_size 64

	// .globl	_Z12setup_kernelP17curandStateXORWOWm
.extern .func  (.param .b64 func_retval0) malloc
(
	.param .b64 malloc_param_0
)
;
.func  (.param .b64 func_retval0) __internal_accurate_pow
(
	.param .b64 __internal_accurate_pow_param_0,
	.param .b64 __internal_accurate_pow_param_1
)
;
.global .align 4 .b8 precalc_xorwow_matrix[102400];
.global .align 4 .b8 precalc_xorwow_offset_matrix[102400];
.global .align 4 .b8 mrg32k3aM1[2304];
.global .align 4 .b8 mrg32k3aM2[2304];
.global .align 4 .b8 mrg32k3aM1SubSeq[2016];
.global .align 4 .b8 mrg32k3aM2SubSeq[2016];
.global .align 4 .b8 mrg32k3aM1Seq[2304];
.global .align 4 .b8 mrg32k3aM2Seq[2304];
.const .align 8 .b8 __cr_lgamma_table[72];

.visible .entry _Z12setup_kernelP17curandStateXORWOWm(
	.param .u64 .ptr .align 1 _Z12setup_kernelP17curandStateXORWOWm_param_0,
	.param .u64 _Z12setup_kernelP17curandStateXORWOWm_param_1
)
{
	.reg .pred 	%p<24>;
	.reg .b32 	%r<413>;
	.reg .b64 	%rd<19>;

	ld.param.u64 	%rd8, [_Z12setup_kernelP17curandStateXORWOWm_param_0];
	ld.param.u64 	%rd9, [_Z12setup_kernelP17curandStateXORWOWm_param_1];
	cvta.to.global.u64 	%rd10, %rd8;
	mov.u32 	%r182, %tid.x;
	mov.u32 	%r183, %ntid.x;
	mov.u32 	%r184, %ctaid.x;
	mad.lo.s32 	%r185, %r183, %r184, %r182;
	cvt.s64.s32 	%rd18, %r185;
	mul.wide.s32 	%rd11, %r185, 48;
	add.s64 	%rd2, %rd10, %rd11;
	cvt.u32.u64 	%r186, %rd9;
	xor.b32  	%r187, %r186, -1429050551;
	mul.lo.s32 	%r188, %r187, 1099087573;
	{ .reg .b32 tmp; mov.b64 {tmp, %r189}, %rd9; }
	xor.b32  	%r190, %r189, -136515619;
	mul.lo.s32 	%r191, %r190, -1703105765;
	add.s32 	%r192, %r188, %r191;
	add.s32 	%r193, %r192, 6615241;
	add.s32 	%r194, %r188, 123456789;
	st.global.v2.u32 	[%rd2], {%r193, %r194};
	xor.b32  	%r195, %r188, 362436069;
	add.s32 	%r196, %r191, 521288629;
	st.global.v2.u32 	[%rd2+8], {%r195, %r196};
	xor.b32  	%r197, %r191, 88675123;
	add.s32 	%r198, %r188, 5783321;
	st.global.v2.u32 	[%rd2+16], {%r197, %r198};
	setp.eq.s32 	%p1, %r185, 0;
	@%p1 bra 	$L__BB0_42;
	mov.b32 	%r319, 0;
$L__BB0_2:
	and.b64  	%rd4, %rd18, 3;
	setp.eq.s64 	%p2, %rd4, 0;
	@%p2 bra 	$L__BB0_41;
	mul.wide.u32 	%rd12, %r319, 3200;
	mov.u64 	%rd13, precalc_xorwow_matrix;
	add.s64 	%rd5, %rd13, %rd12;
	cvt.u32.u64 	%r2, %rd4;
	mov.b32 	%r320, 0;
$L__BB0_4:
	mov.b32 	%r333, 0;
	mov.u32 	%r334, %r333;
	mov.u32 	%r335, %r333;
	mov.u32 	%r336, %r333;
	mov.u32 	%r337, %r333;
	mov.u32 	%r326, %r333;
$L__BB0_5:
	mul.wide.u32 	%rd14, %r326, 4;
	add.s64 	%rd15, %rd2, %rd14;
	ld.global.u32 	%r10, [%rd15+4];
	shl.b32 	%r11, %r326, 5;
	mov.b32 	%r332, 0;
$L__BB0_6:
	.pragma "nounroll";
	shr.u32 	%r203, %r10, %r332;
	and.b32  	%r204, %r203, 1;
	setp.eq.b32 	%p3, %r204, 1;
	not.pred 	%p4, %p3;
	add.s32 	%r205, %r11, %r332;
	mul.lo.s32 	%r206, %r205, 5;
	mul.wide.u32 	%rd16, %r206, 4;
	add.s64 	%rd6, %rd5, %rd16;
	@%p4 bra 	$L__BB0_8;
	ld.global.u32 	%r207, [%rd6];
	xor.b32  	%r337, %r337, %r207;
	ld.global.u32 	%r208, [%rd6+4];
	xor.b32  	%r336, %r336, %r208;
	ld.global.u32 	%r209, [%rd6+8];
	xor.b32  	%r335, %r335, %r209;
	ld.global.u32 	%r210, [%rd6+12];
	xor.b32  	%r334, %r334, %r210;
	ld.global.u32 	%r211, [%rd6+16];
	xor.b32  	%r333, %r333, %r211;
$L__BB0_8:
	and.b32  	%r213, %r203, 2;
	setp.eq.s32 	%p5, %r213, 0;
	@%p5 bra 	$L__BB0_10;
	ld.global.u32 	%r214, [%rd6+20];
	xor.b32  	%r337, %r337, %r214;
	ld.global.u32 	%r215, [%rd6+24];
	xor.b32  	%r336, %r336, %r215;
	ld.global.u32 	%r216, [%rd6+28];
	xor.b32  	%r335, %r335, %r216;
	ld.global.u32 	%r217, [%rd6+32];
	xor.b32  	%r334, %r334, %r217;
	ld.global.u32 	%r218, [%rd6+36];
	xor.b32  	%r333, %r333, %r218;
$L__BB0_10:
	and.b32  	%r220, %r203, 4;
	setp.eq.s32 	%p6, %r220, 0;
	@%p6 bra 	$L__BB0_12;
	ld.global.u32 	%r221, [%rd6+40];
	xor.b32  	%r337, %r337, %r221;
	ld.global.u32 	%r222, [%rd6+44];
	xor.b32  	%r336, %r336, %r222;
	ld.global.u32 	%r223, [%rd6+48];
	xor.b32  	%r335, %r335, %r223;
	ld.global.u32 	%r224, [%rd6+52];
	xor.b32  	%r334, %r334, %r224;
	ld.global.u32 	%r225, [%rd6+56];
	xor.b32  	%r333, %r333, %r225;
$L__BB0_12:
	and.b32  	%r227, %r203, 8;
	setp.eq.s32 	%p7, %r227, 0;
	@%p7 bra 	$L__BB0_14;
	ld.global.u32 	%r228, [%rd6+60];
	xor.b32  	%r337, %r337, %r228;
	ld.global.u32 	%r229, [%rd6+64];
	xor.b32  	%r336, %r336, %r229;
	ld.global.u32 	%r230, [%rd6+68];
	xor.b32  	%r335, %r335, %r230;
	ld.global.u32 	%r231, [%rd6+72];
	xor.b32  	%r334, %r334, %r231;
	ld.global.u32 	%r232, [%rd6+76];
	xor.b32  	%r333, %r333, %r232;
$L__BB0_14:
	and.b32  	%r234, %r203, 16;
	setp.eq.s32 	%p8, %r234, 0;
	@%p8 bra 	$L__BB0_16;
	ld.global.u32 	%r235, [%rd6+80];
	xor.b32  	%r337, %r337, %r235;
	ld.global.u32 	%r236, [%rd6+84];
	xor.b32  	%r336, %r336, %r236;
	ld.global.u32 	%r237, [%rd6+88];
	xor.b32  	%r335, %r335, %r237;
	ld.global.u32 	%r238, [%rd6+92];
	xor.b32  	%r334, %r334, %r238;
	ld.global.u32 	%r239, [%rd6+96];
	xor.b32  	%r333, %r333, %r239;
$L__BB0_16:
	and.b32  	%r241, %r203, 32;
	setp.eq.s32 	%p9, %r241, 0;
	@%p9 bra 	$L__BB0_18;
	ld.global.u32 	%r242, [%rd6+100];
	xor.b32  	%r337, %r337, %r242;
	ld.global.u32 	%r243, [%rd6+104];
	xor.b32  	%r336, %r336, %r243;
	ld.global.u32 	%r244, [%rd6+108];
	xor.b32  	%r335, %r335, %r244;
	ld.global.u32 	%r245, [%rd6+112];
	xor.b32  	%r334, %r334, %r245;
	ld.global.u32 	%r246, [%rd6+116];
	xor.b32  	%r333, %r333, %r246;
$L__BB0_18:
	and.b32  	%r248, %r203, 64;
	setp.eq.s32 	%p10, %r248, 0;
	@%p10 bra 	$L__BB0_20;
	ld.global.u32 	%r249, [%rd6+120];
	xor.b32  	%r337, %r337, %r249;
	ld.global.u32 	%r250, [%rd6+124];
	xor.b32  	%r336, %r336, %r250;
	ld.global.u32 	%r251, [%rd6+128];
	xor.b32  	%r335, %r335, %r251;
	ld.global.u32 	%r252, [%rd6+132];
	xor.b32  	%r334, %r334, %r252;
	ld.global.u32 	%r253, [%rd6+136];
	xor.b32  	%r333, %r333, %r253;
$L__BB0_20:
	and.b32  	%r255, %r203, 128;
	setp.eq.s32 	%p11, %r255, 0;
	@%p11 bra 	$L__BB0_22;
	ld.global.u32 	%r256, [%rd6+140];
	xor.b32  	%r337, %r337, %r256;
	ld.global.u32 	%r257, [%rd6+144];
	xor.b32  	%r336, %r336, %r257;
	ld.global.u32 	%r258, [%rd6+148];
	xor.b32  	%r335, %r335, %r258;
	ld.global.u32 	%r259, [%rd6+152];
	xor.b32  	%r334, %r334, %r259;
	ld.global.u32 	%r260, [%rd6+156];
	xor.b32  	%r333, %r333, %r260;
$L__BB0_22:
	and.b32  	%r262, %r203, 256;
	setp.eq.s32 	%p12, %r262, 0;
	@%p12 bra 	$L__BB0_24;
	ld.global.u32 	%r263, [%rd6+160];
	xor.b32  	%r337, %r337, %r263;
	ld.global.u32 	%r264, [%rd6+164];
	xor.b32  	%r336, %r336, %r264;
	ld.global.u32 	%r265, [%rd6+168];
	xor.b32  	%r335, %r335, %r265;
	ld.global.u32 	%r266, [%rd6+172];
	xor.b32  	%r334, %r334, %r266;
	ld.global.u32 	%r267, [%rd6+176];
	xor.b32  	%r333, %r333, %r267;
$L__BB0_24:
	and.b32  	%r269, %r203, 512;
	setp.eq.s32 	%p13, %r269, 0;
	@%p13 bra 	$L__BB0_26;
	ld.global.u32 	%r270, [%rd6+180];
	xor.b32  	%r337, %r337, %r270;
	ld.global.u32 	%r271, [%rd6+184];
	xor.b32  	%r336, %r336, %r271;
	ld.global.u32 	%r272, [%rd6+188];
	xor.b32  	%r335, %r335, %r272;
	ld.global.u32 	%r273, [%rd6+192];
	xor.b32  	%r334, %r334, %r273;
	ld.global.u32 	%r274, [%rd6+196];
	xor.b32  	%r333, %r333, %r274;
$L__BB0_26:
	and.b32  	%r276, %r203, 1024;
	setp.eq.s32 	%p14, %r276, 0;
	@%p14 bra 	$L__BB0_28;
	ld.global.u32 	%r277, [%rd6+200];
	xor.b32  	%r337, %r337, %r277;
	ld.global.u32 	%r278, [%rd6+204];
	xor.b32  	%r336, %r336, %r278;
	ld.global.u32 	%r279, [%rd6+208];
	xor.b32  	%r335, %r335, %r279;
	ld.global.u32 	%r280, [%rd6+212];
	xor.b32  	%r334, %r334, %r280;
	ld.global.u32 	%r281, [%rd6+216];
	xor.b32  	%r333, %r333, %r281;
$L__BB0_28:
	and.b32  	%r283, %r203, 2048;
	setp.eq.s32 	%p15, %r283, 0;
	@%p15 bra 	$L__BB0_30;
	ld.global.u32 	%r284, [%rd6+220];
	xor.b32  	%r337, %r337, %r284;
	ld.global.u32 	%r285, [%rd6+224];
	xor.b32  	%r336, %r336, %r285;
	ld.global.u32 	%r286, [%rd6+228];
	xor.b32  	%r335, %r335, %r286;
	ld.global.u32 	%r287, [%rd6+232];
	xor.b32  	%r334, %r334, %r287;
	ld.global.u32 	%r288, [%rd6+236];
	xor.b32  	%r333, %r333, %r288;
$L__BB0_30:
	and.b32  	%r290, %r203, 4096;
	setp.eq.s32 	%p16, %r290, 0;
	@%p16 bra 	$L__BB0_32;
	ld.global.u32 	%r291, [%rd6+240];
	xor.b32  	%r337, %r337, %r291;
	ld.global.u32 	%r292, [%rd6+244];
	xor.b32  	%r336, %r336, %r292;
	ld.global.u32 	%r293, [%rd6+248];
	xor.b32  	%r335, %r335, %r293;
	ld.global.u32 	%r294, [%rd6+252];
	xor.b32  	%r334, %r334, %r294;
	ld.global.u32 	%r295, [%rd6+256];
	xor.b32  	%r333, %r333, %r295;
$L__BB0_32:
	and.b32  	%r297, %r203, 8192;
	setp.eq.s32 	%p17, %r297, 0;
	@%p17 bra 	$L__BB0_34;
	ld.global.u32 	%r298, [%rd6+260];
	xor.b32  	%r337, %r337, %r298;
	ld.global.u32 	%r299, [%rd6+264];
	xor.b32  	%r336, %r336, %r299;
	ld.global.u32 	%r300, [%rd6+268];
	xor.b32  	%r335, %r335, %r300;
	ld.global.u32 	%r301, [%rd6+272];
	xor.b32  	%r334, %r334, %r301;
	ld.global.u32 	%r302, [%rd6+276];
	xor.b32  	%r333, %r333, %r302;
$L__BB0_34:
	and.b32  	%r304, %r203, 16384;
	setp.eq.s32 	%p18, %r304, 0;
	@%p18 bra 	$L__BB0_36;
	ld.global.u32 	%r305, [%rd6+280];
	xor.b32  	%r337, %r337, %r305;
	ld.global.u32 	%r306, [%rd6+284];
	xor.b32  	%r336, %r336, %r306;
	ld.global.u32 	%r307, [%rd6+288];
	xor.b32  	%r335, %r335, %r307;
	ld.global.u32 	%r308, [%rd6+292];
	xor.b32  	%r334, %r334, %r308;
	ld.global.u32 	%r309, [%rd6+296];
	xor.b32  	%r333, %r333, %r309;
$L__BB0_36:
	and.b32  	%r311, %r203, 32768;
	setp.eq.s32 	%p19, %r311, 0;
	@%p19 bra 	$L__BB0_38;
	ld.global.u32 	%r312, [%rd6+300];
	xor.b32  	%r337, %r337, %r312;
	ld.global.u32 	%r313, [%rd6+304];
	xor.b32  	%r336, %r336, %r313;
	ld.global.u32 	%r314, [%rd6+308];
	xor.b32  	%r335, %r335, %r314;
	ld.global.u32 	%r315, [%rd6+312];
	xor.b32  	%r334, %r334, %r315;
	ld.global.u32 	%r316, [%rd6+316];
	xor.b32  	%r333, %r333, %r316;
$L__BB0_38:
	add.s32 	%r332, %r332, 16;
	setp.ne.s32 	%p20, %r332, 32;
	@%p20 bra 	$L__BB0_6;
	mad.lo.s32 	%r317, %r326, -31, %r11;
	add.s32 	%r326, %r317, 1;
	setp.ne.s32 	%p21, %r326, 5;
	@%p21 bra 	$L__BB0_5;
	st.global.u32 	[%rd2+4], %r337;
	st.global.u32 	[%rd2+8], %r336;
	st.global.u32 	[%rd2+12], %r335;
	st.global.u32 	[%rd2+16], %r334;
	st.global.u32 	[%rd2+20], %r333;
	add.s32 	%r320, %r320, 1;
	setp.lt.u32 	%p22, %r320, %r2;
	@%p22 bra 	$L__BB0_4;
$L__BB0_41:
	shr.u64 	%rd7, %rd18, 2;
	add.s32 	%r319, %r319, 1;
	setp.gt.u64 	%p23, %rd18, 3;
	mov.u64 	%rd18, %rd7;
	@%p23 bra 	$L__BB0_2;
$L__BB0_42:
	mov.b32 	%r318, 0;
	st.global.v2.u32 	[%rd2+24], {%r318, %r318};
	st.global.u32 	[%rd2+32], %r318;
	mov.b64 	%rd17, 0;
	st.global.u64 	[%rd2+40], %rd17;
	ret;

}
	// .globl	_Z20contructSolutionCudaP17curandStateXORWOWP3AntPfPK5Pointi
.visible .entry _Z20contructSolutionCudaP17curandStateXORWOWP3AntPfPK5Pointi(
	.param .u64 .ptr .align 1 _Z20contructSolutionCudaP17curandStateXORWOWP3AntPfPK5Pointi_param_0,
	.param .u64 .ptr .align 1 _Z20contructSolutionCudaP17curandStateXORWOWP3AntPfPK5Pointi_param_1,
	.param .u64 .ptr .align 1 _Z20contructSolutionCudaP17curandStateXORWOWP3AntPfPK5Pointi_param_2,
	.param .u64 .ptr .align 1 _Z20contructSolutionCudaP17curandStateXORWOWP3AntPfPK5Pointi_param_3,
	.param .u32 _Z20contructSolutionCudaP17curandStateXORWOWP3AntPfPK5Pointi_param_4
)
{
	.reg .pred 	%p<38>;
	.reg .b16 	%rs<7>;
	.reg .b32 	%r<92>;
	.reg .b32 	%f<32>;
	.reg .b64 	%rd<46>;
	.reg .b64 	%fd<41>;

	ld.param.u64 	%rd10, [_Z20contructSolutionCudaP17curandStateXORWOWP3AntPfPK5Pointi_param_0];
	ld.param.u64 	%rd11, [_Z20contructSolutionCudaP17curandStateXORWOWP3AntPfPK5Pointi_param_1];
	ld.param.u32 	%r19, [_Z20contructSolutionCudaP17curandStateXORWOWP3AntPfPK5Pointi_param_4];
	cvta.to.global.u64 	%rd12, %rd10;
	cvta.to.global.u64 	%rd13, %rd11;
	mov.u32 	%r20, %tid.x;
	mov.u32 	%r21, %ntid.x;
	mov.u32 	%r22, %ctaid.x;
	mad.lo.s32 	%r23, %r21, %r22, %r20;
	mul.wide.s32 	%rd14, %r23, 1504;
	add.s64 	%rd2, %rd13, %rd14;
	st.global.u32 	[%rd2+1500], %r19;
	mul.wide.s32 	%rd15, %r23, 48;
	add.s64 	%rd1, %rd12, %rd15;
	ld.global.v2.u32 	{%r24, %r25}, [%rd1];
	shr.u32 	%r26, %r25, 2;
	xor.b32  	%r27, %r26, %r25;
	ld.global.v2.u32 	{%r28, %r29}, [%rd1+8];
	ld.global.v2.u32 	{%r30, %r31}, [%rd1+16];
	st.global.v2.u32 	[%rd1+8], {%r29, %r30};
	shl.b32 	%r32, %r31, 4;
	shl.b32 	%r33, %r27, 1;
	xor.b32  	%r34, %r33, %r32;
	xor.b32  	%r35, %r34, %r27;
	xor.b32  	%r36, %r35, %r31;
	st.global.v2.u32 	[%rd1+16], {%r31, %r36};
	add.s32 	%r37, %r24, 362437;
	st.global.v2.u32 	[%rd1], {%r37, %r28};
	add.s32 	%r38, %r36, %r37;
	cvt.rn.f32.u32 	%f9, %r38;
	fma.rn.f32 	%f10, %f9, 0f2F800000, 0f2F000000;
	ld.global.u32 	%r39, [%rd2+1500];
	add.s32 	%r40, %r39, -1;
	cvt.rn.f32.s32 	%f11, %r40;
	cvt.f64.f32 	%fd14, %f11;
	add.f64 	%fd15, %fd14, 0d3FEFFFFDE7210BE9;
	cvt.f64.f32 	%fd16, %f10;
	mul.f64 	%fd17, %fd15, %fd16;
	cvt.rn.f32.f64 	%f12, %fd17;
	cvt.rzi.f32.f32 	%f13, %f12;
	cvt.rzi.s32.f32 	%r91, %f13;
	st.global.u32 	[%rd2], %r91;
	add.s64 	%rd3, %rd2, 1200;
	cvt.s64.s32 	%rd16, %r91;
	add.s64 	%rd17, %rd3, %rd16;
	mov.b16 	%rs1, 1;
	st.global.u8 	[%rd17], %rs1;
	setp.lt.s32 	%p3, %r19, 2;
	@%p3 bra 	$L__BB1_26;
	mul.wide.u32 	%rd4, %r19, 4;
	mov.f64 	%fd18, 0d3FF0000000000000;
	{
	.reg .b32 %temp; 
	mov.b64 	{%temp, %r2}, %fd18;
	}
	and.b32  	%r3, %r2, 2146435072;
	setp.eq.s32 	%p4, %r3, 1072693248;
	setp.lt.s32 	%p5, %r2, 0;
	selp.b32 	%r4, 0, 2146435072, %p5;
	and.b32  	%r42, %r2, 2147483647;
	setp.ne.s32 	%p6, %r42, 1071644672;
	and.pred  	%p1, %p4, %p6;
	mov.f64 	%fd19, 0d4000000000000000;
	{
	.reg .b32 %temp; 
	mov.b64 	{%temp, %r5}, %fd19;
	}
	and.b32  	%r43, %r5, 2146435072;
	setp.eq.s32 	%p7, %r43, 1062207488;
	setp.lt.s32 	%p8, %r5, 0;
	selp.b32 	%r6, 0, 2146435072, %p8;
	and.b32  	%r44, %r5, 2147483647;
	setp.ne.s32 	%p9, %r44, 1071644672;
	and.pred  	%p2, %p7, %p9;
	mov.b32 	%r86, 1;
$L__BB1_2:
	{ // callseq 0, 0
	.param .b64 param0;
	st.param.b64 	[param0], %rd4;
	.param .b64 retval0;
	call.uni (retval0), 
	malloc, 
	(
	param0
	);
	ld.param.b64 	%rd19, [retval0];
	} // callseq 0
	mov.b64 	%rd45, 0;
$L__BB1_3:
	add.s64 	%rd20, %rd19, %rd45;
	mov.b16 	%rs2, 0;
	st.u8 	[%rd20], %rs2;
	add.s64 	%rd45, %rd45, 1;
	setp.lt.u64 	%p10, %rd45, %rd4;
	@%p10 bra 	$L__BB1_3;
	mov.f32 	%f29, 0f00000000;
	mov.b32 	%r88, 0;
$L__BB1_5:
	cvt.u64.u32 	%rd21, %r88;
	add.s64 	%rd22, %rd3, %rd21;
	ld.global.u8 	%rs3, [%rd22];
	setp.ne.s16 	%p11, %rs3, 0;
	@%p11 bra 	$L__BB1_17;
	ld.param.u64 	%rd43, [_Z20contructSolutionCudaP17curandStateXORWOWP3AntPfPK5Pointi_param_2];
	setp.lt.s32 	%p12, %r2, 0;
	setp.eq.s32 	%p13, %r3, 1072693248;
	mad.lo.s32 	%r46, %r91, %r19, %r88;
	cvta.to.global.u64 	%rd23, %rd43;
	mul.wide.s32 	%rd24, %r46, 4;
	add.s64 	%rd25, %rd23, %rd24;
	ld.global.f32 	%f2, [%rd25];
	cvt.f64.f32 	%fd1, %f2;
	{
	.reg .b32 %temp; 
	mov.b64 	{%temp, %r10}, %fd1;
	}
	abs.f64 	%fd2, %fd1;
	{ // callseq 1, 0
	.param .b64 param0;
	st.param.f64 	[param0], %fd2;
	.param .b64 param1;
	st.param.f64 	[param1], 0d3FF0000000000000;
	.param .b64 retval0;
	call.uni (retval0), 
	__internal_accurate_pow, 
	(
	param0, 
	param1
	);
	ld.param.f64 	%fd20, [retval0];
	} // callseq 1
	setp.lt.s32 	%p15, %r10, 0;
	neg.f64 	%fd22, %fd20;
	selp.f64 	%fd23, %fd22, %fd20, %p13;
	selp.f64 	%fd24, %fd23, %fd20, %p15;
	setp.eq.f32 	%p16, %f2, 0f00000000;
	selp.b32 	%r47, %r10, 0, %p13;
	or.b32  	%r48, %r47, 2146435072;
	selp.b32 	%r49, %r48, %r47, %p12;
	mov.b32 	%r50, 0;
	mov.b64 	%fd25, {%r50, %r49};
	selp.f64 	%fd39, %fd25, %fd24, %p16;
	add.f64 	%fd26, %fd1, 0d3FF0000000000000;
	{
	.reg .b32 %temp; 
	mov.b64 	{%temp, %r51}, %fd26;
	}
	and.b32  	%r52, %r51, 2146435072;
	setp.ne.s32 	%p17, %r52, 2146435072;
	@%p17 bra 	$L__BB1_11;
	setp.num.f32 	%p18, %f2, %f2;
	@%p18 bra 	$L__BB1_9;
	mov.f64 	%fd27, 0d3FF0000000000000;
	add.rn.f64 	%fd39, %fd1, %fd27;
	bra.uni 	$L__BB1_11;
$L__BB1_9:
	setp.neu.f64 	%p19, %fd2, 0d7FF0000000000000;
	@%p19 bra 	$L__BB1_11;
	setp.lt.s32 	%p20, %r10, 0;
	or.b32  	%r53, %r4, -2147483648;
	selp.b32 	%r54, %r53, %r4, %p1;
	selp.b32 	%r55, %r54, %r4, %p20;
	mov.b32 	%r56, 0;
	mov.b64 	%fd39, {%r56, %r55};
$L__BB1_11:
	ld.param.u64 	%rd44, [_Z20contructSolutionCudaP17curandStateXORWOWP3AntPfPK5Pointi_param_3];
	setp.lt.s32 	%p21, %r5, 0;
	and.b32  	%r57, %r5, 2146435072;
	setp.eq.s32 	%p22, %r57, 1062207488;
	setp.eq.f32 	%p23, %f2, 0f3F800000;
	selp.f64 	%fd7, 0d3FF0000000000000, %fd39, %p23;
	cvta.to.global.u64 	%rd26, %rd44;
	mul.wide.u32 	%rd27, %r88, 12;
	add.s64 	%rd28, %rd26, %rd27;
	mul.wide.s32 	%rd29, %r91, 12;
	add.s64 	%rd30, %rd26, %rd29;
	ld.global.f32 	%f15, [%rd30+4];
	ld.global.f32 	%f16, [%rd28+4];
	sub.f32 	%f17, %f15, %f16;
	ld.global.f32 	%f18, [%rd30+8];
	ld.global.f32 	%f19, [%rd28+8];
	sub.f32 	%f20, %f18, %f19;
	mul.f32 	%f21, %f20, %f20;
	fma.rn.f32 	%f22, %f17, %f17, %f21;
	sqrt.rn.f32 	%f23, %f22;
	cvt.f64.f32 	%fd28, %f23;
	rcp.rn.f64 	%fd8, %fd28;
	{
	.reg .b32 %temp; 
	mov.b64 	{%temp, %r11}, %fd8;
	}
	abs.f64 	%fd9, %fd8;
	{ // callseq 2, 0
	.param .b64 param0;
	st.param.f64 	[param0], %fd9;
	.param .b64 param1;
	st.param.f64 	[param1], 0d4000000000000000;
	.param .b64 retval0;
	call.uni (retval0), 
	__internal_accurate_pow, 
	(
	param0, 
	param1
	);
	ld.param.f64 	%fd29, [retval0];
	} // callseq 2
	setp.lt.s32 	%p24, %r11, 0;
	neg.f64 	%fd31, %fd29;
	selp.f64 	%fd32, %fd31, %fd29, %p22;
	selp.f64 	%fd33, %fd32, %fd29, %p24;
	setp.eq.f64 	%p25, %fd8, 0d0000000000000000;
	selp.b32 	%r58, %r11, 0, %p22;
	or.b32  	%r59, %r58, 2146435072;
	selp.b32 	%r60, %r59, %r58, %p21;
	mov.b32 	%r61, 0;
	mov.b64 	%fd34, {%r61, %r60};
	selp.f64 	%fd40, %fd34, %fd33, %p25;
	add.f64 	%fd35, %fd8, 0d4000000000000000;
	{
	.reg .b32 %temp; 
	mov.b64 	{%temp, %r62}, %fd35;
	}
	and.b32  	%r63, %r62, 2146435072;
	setp.ne.s32 	%p26, %r63, 2146435072;
	@%p26 bra 	$L__BB1_16;
	setp.num.f64 	%p27, %fd8, %fd8;
	@%p27 bra 	$L__BB1_14;
	mov.f64 	%fd36, 0d4000000000000000;
	add.rn.f64 	%fd40, %fd8, %fd36;
	bra.uni 	$L__BB1_16;
$L__BB1_14:
	setp.neu.f64 	%p28, %fd9, 0d7FF0000000000000;
	@%p28 bra 	$L__BB1_16;
	or.b32  	%r64, %r6, -2147483648;
	selp.b32 	%r65, %r64, %r6, %p2;
	selp.b32 	%r66, %r65, %r6, %p24;
	mov.b32 	%r67, 0;
	mov.b64 	%fd40, {%r67, %r66};
$L__BB1_16:
	setp.eq.f64 	%p30, %fd8, 0d3FF0000000000000;
	selp.f64 	%fd37, 0d3FF0000000000000, %fd40, %p30;
	mul.f64 	%fd38, %fd7, %fd37;
	cvt.rn.f32.f64 	%f24, %fd38;
	mul.wide.u32 	%rd31, %r88, 4;
	add.s64 	%rd32, %rd19, %rd31;
	st.f32 	[%rd32], %f24;
	add.f32 	%f29, %f29, %f24;
$L__BB1_17:
	add.s32 	%r88, %r88, 1;
	setp.ne.s32 	%p31, %r88, %r19;
	@%p31 bra 	$L__BB1_5;
	ld.global.v2.u32 	{%r69, %r70}, [%rd1];
	shr.u32 	%r71, %r70, 2;
	xor.b32  	%r72, %r71, %r70;
	ld.global.v2.u32 	{%r73, %r74}, [%rd1+8];
	ld.global.v2.u32 	{%r75, %r76}, [%rd1+16];
	st.global.v2.u32 	[%rd1+8], {%r74, %r75};
	shl.b32 	%r77, %r76, 4;
	shl.b32 	%r78, %r72, 1;
	xor.b32  	%r79, %r78, %r77;
	xor.b32  	%r80, %r79, %r72;
	xor.b32  	%r81, %r80, %r76;
	st.global.v2.u32 	[%rd1+16], {%r76, %r81};
	add.s32 	%r82, %r69, 362437;
	st.global.v2.u32 	[%rd1], {%r82, %r73};
	add.s32 	%r83, %r81, %r82;
	cvt.rn.f32.u32 	%f25, %r83;
	fma.rn.f32 	%f26, %f25, 0f2F800000, 0f2F000000;
	mul.f32 	%f31, %f29, %f26;
	mov.b32 	%r91, 0;
$L__BB1_19:
	cvt.u64.u32 	%rd33, %r91;
	add.s64 	%rd34, %rd3, %rd33;
	ld.global.u8 	%rs4, [%rd34];
	setp.ne.s16 	%p32, %rs4, 0;
	@%p32 bra 	$L__BB1_21;
	mul.wide.u32 	%rd35, %r91, 4;
	add.s64 	%rd36, %rd19, %rd35;
	ld.f32 	%f27, [%rd36];
	sub.f32 	%f31, %f31, %f27;
	setp.le.f32 	%p33, %f31, 0f00000000;
	@%p33 bra 	$L__BB1_25;
$L__BB1_21:
	add.s32 	%r91, %r91, 1;
	setp.ne.s32 	%p34, %r91, %r19;
	@%p34 bra 	$L__BB1_19;
	mov.b32 	%r90, 0;
$L__BB1_23:
	cvt.u64.u32 	%rd37, %r90;
	add.s64 	%rd38, %rd3, %rd37;
	ld.global.u8 	%rs5, [%rd38];
	setp.eq.s16 	%p35, %rs5, 0;
	mov.u32 	%r91, %r90;
	@%p35 bra 	$L__BB1_25;
	add.s32 	%r90, %r90, 1;
	setp.ne.s32 	%p36, %r90, %r19;
	mov.b32 	%r91, -1;
	@%p36 bra 	$L__BB1_23;
$L__BB1_25:
	mul.wide.u32 	%rd39, %r86, 4;
	add.s64 	%rd40, %rd2, %rd39;
	st.global.u32 	[%rd40], %r91;
	cvt.s64.s32 	%rd41, %r91;
	add.s64 	%rd42, %rd3, %rd41;
	mov.b16 	%rs6, 1;
	st.global.u8 	[%rd42], %rs6;
	add.s32 	%r86, %r86, 1;
	setp.ne.s32 	%p37, %r86, %r19;
	@%p37 bra 	$L__BB1_2;
$L__BB1_26:
	ret;

}
	// .globl	_Z11restartAntsP3Ant
.visible .entry _Z11restartAntsP3Ant(
	.param .u64 .ptr .align 1 _Z11restartAntsP3Ant_param_0
)
{
	.reg .pred 	%p<3>;
	.reg .b16 	%rs<2>;
	.reg .b32 	%r<12>;
	.reg .b64 	%rd<11>;

	ld.param.u64 	%rd3, [_Z11restartAntsP3Ant_param_0];
	cvta.to.global.u64 	%rd4, %rd3;
	mov.u32 	%r3, %tid.x;
	mov.u32 	%r4, %ntid.x;
	mov.u32 	%r5, %ctaid.x;
	mad.lo.s32 	%r6, %r4, %r5, %r3;
	mul.wide.s32 	%rd5, %r6, 1504;
	add.s64 	%rd6, %rd4, %rd5;
	add.s64 	%rd1, %rd6, 1500;
	ld.global.u32 	%r7, [%rd6+1500];
	setp.lt.s32 	%p1, %r7, 1;
	@%p1 bra 	$L__BB2_3;
	add.s64 	%rd2, %rd1, -1500;
	mov.b32 	%r11, 0;
$L__BB2_2:
	cvt.u64.u32 	%rd7, %r11;
	mul.wide.u32 	%rd8, %r11, 4;
	add.s64 	%rd9, %rd2, %rd8;
	mov.b32 	%r9, -1;
	st.global.u32 	[%rd9], %r9;
	add.s64 	%rd10, %rd7, %rd1;
	mov.b16 	%rs1, 0;
	st.global.u8 	[%rd10+-300], %rs1;
	add.s32 	%r11, %r11, 1;
	ld.global.u32 	%r10, [%rd1];
	setp.lt.s32 	%p2, %r11, %r10;
	@%p2 bra 	$L__BB2_2;
$L__BB2_3:
	ret;

}
.func  (.param .b64 func_retval0) __internal_accurate_pow(
	.param .b64 __internal_accurate_pow_param_0,
	.param .b64 __internal_accurate_pow_param_1
)
{
	.reg .pred 	%p<8>;
	.reg .b32 	%r<49>;
	.reg .b32 	%f<3>;
	.reg .b64 	%fd<109>;

	ld.param.f64 	%fd10, [__internal_accurate_pow_param_0];
	ld.param.f64 	%fd11, [__internal_accurate_pow_param_1];
	{
	.reg .b32 %temp; 
	mov.b64 	{%temp, %r46}, %fd10;
	}
	{
	.reg .b32 %temp; 
	mov.b64 	{%r45, %temp}, %fd10;
	}
	shr.u32 	%r47, %r46, 20;
	setp.gt.u32 	%p1, %r46, 1048575;
	@%p1 bra 	$L__BB3_2;
	mul.f64 	%fd12, %fd10, 0d4350000000000000;
	{
	.reg .b32 %temp; 
	mov.b64 	{%temp, %r46}, %fd12;
	}
	{
	.reg .b32 %temp; 
	mov.b64 	{%r45, %temp}, %fd12;
	}
	shr.u32 	%r16, %r46, 20;
	add.s32 	%r47, %r16, -54;
$L__BB3_2:
	add.s32 	%r48, %r47, -1023;
	and.b32  	%r17, %r46, -2146435073;
	or.b32  	%r18, %r17, 1072693248;
	mov.b64 	%fd107, {%r45, %r18};
	setp.lt.u32 	%p2, %r18, 1073127583;
	@%p2 bra 	$L__BB3_4;
	{
	.reg .b32 %temp; 
	mov.b64 	{%r19, %temp}, %fd107;
	}
	{
	.reg .b32 %temp; 
	mov.b64 	{%temp, %r20}, %fd107;
	}
	add.s32 	%r21, %r20, -1048576;
	mov.b64 	%fd107, {%r19, %r21};
	add.s32 	%r48, %r47, -1022;
$L__BB3_4:
	add.f64 	%fd13, %fd107, 0dBFF0000000000000;
	add.f64 	%fd14, %fd107, 0d3FF0000000000000;
	rcp.approx.ftz.f64 	%fd15, %fd14;
	neg.f64 	%fd16, %fd14;
	fma.rn.f64 	%fd17, %fd16, %fd15, 0d3FF0000000000000;
	fma.rn.f64 	%fd18, %fd17, %fd17, %fd17;
	fma.rn.f64 	%fd19, %fd18, %fd15, %fd15;
	mul.f64 	%fd20, %fd13, %fd19;
	fma.rn.f64 	%fd21, %fd13, %fd19, %fd20;
	mul.f64 	%fd22, %fd21, %fd21;
	fma.rn.f64 	%fd23, %fd22, 0d3EB0F5FF7D2CAFE2, 0d3ED0F5D241AD3B5A;
	fma.rn.f64 	%fd24, %fd23, %fd22, 0d3EF3B20A75488A3F;
	fma.rn.f64 	%fd25, %fd24, %fd22, 0d3F1745CDE4FAECD5;
	fma.rn.f64 	%fd26, %fd25, %fd22, 0d3F3C71C7258A578B;
	fma.rn.f64 	%fd27, %fd26, %fd22, 0d3F6249249242B910;
	fma.rn.f64 	%fd28, %fd27, %fd22, 0d3F89999999999DFB;
	sub.f64 	%fd29, %fd13, %fd21;
	add.f64 	%fd30, %fd29, %fd29;
	neg.f64 	%fd31, %fd21;
	fma.rn.f64 	%fd32, %fd31, %fd13, %fd30;
	mul.f64 	%fd33, %fd19, %fd32;
	fma.rn.f64 	%fd34, %fd22, %fd28, 0d3FB5555555555555;
	mov.f64 	%fd35, 0d3FB5555555555555;
	sub.f64 	%fd36, %fd35, %fd34;
	fma.rn.f64 	%fd37, %fd22, %fd28, %fd36;
	add.f64 	%fd38, %fd37, 0dBC46A4CB00B9E7B0;
	add.f64 	%fd39, %fd34, %fd38;
	sub.f64 	%fd40, %fd34, %fd39;
	add.f64 	%fd41, %fd38, %fd40;
	mul.rn.f64 	%fd42, %fd21, %fd21;
	neg.f64 	%fd43, %fd42;
	fma.rn.f64 	%fd44, %fd21, %fd21, %fd43;
	{
	.reg .b32 %temp; 
	mov.b64 	{%r22, %temp}, %fd33;
	}
	{
	.reg .b32 %temp; 
	mov.b64 	{%temp, %r23}, %fd33;
	}
	add.s32 	%r24, %r23, 1048576;
	mov.b64 	%fd45, {%r22, %r24};
	fma.rn.f64 	%fd46, %fd21, %fd45, %fd44;
	mul.rn.f64 	%fd47, %fd42, %fd21;
	neg.f64 	%fd48, %fd47;
	fma.rn.f64 	%fd49, %fd42, %fd21, %fd48;
	fma.rn.f64 	%fd50, %fd42, %fd33, %fd49;
	fma.rn.f64 	%fd51, %fd46, %fd21, %fd50;
	mul.rn.f64 	%fd52, %fd39, %fd47;
	neg.f64 	%fd53, %fd52;
	fma.rn.f64 	%fd54, %fd39, %fd47, %fd53;
	fma.rn.f64 	%fd55, %fd39, %fd51, %fd54;
	fma.rn.f64 	%fd56, %fd41, %fd47, %fd55;
	add.f64 	%fd57, %fd52, %fd56;
	sub.f64 	%fd58, %fd52, %fd57;
	add.f64 	%fd59, %fd56, %fd58;
	add.f64 	%fd60, %fd21, %fd57;
	sub.f64 	%fd61, %fd21, %fd60;
	add.f64 	%fd62, %fd57, %fd61;
	add.f64 	%fd63, %fd59, %fd62;
	add.f64 	%fd64, %fd33, %fd63;
	add.f64 	%fd65, %fd60, %fd64;
	sub.f64 	%fd66, %fd60, %fd65;
	add.f64 	%fd67, %fd64, %fd66;
	xor.b32  	%r25, %r48, -2147483648;
	mov.b32 	%r26, 1127219200;
	mov.b64 	%fd68, {%r25, %r26};
	mov.b32 	%r27, -2147483648;
	mov.b64 	%fd69, {%r27, %r26};
	sub.f64 	%fd70, %fd68, %fd69;
	fma.rn.f64 	%fd71, %fd70, 0d3FE62E42FEFA39EF, %fd65;
	fma.rn.f64 	%fd72, %fd70, 0dBFE62E42FEFA39EF, %fd71;
	sub.f64 	%fd73, %fd72, %fd65;
	sub.f64 	%fd74, %fd67, %fd73;
	fma.rn.f64 	%fd75, %fd70, 0d3C7ABC9E3B39803F, %fd74;
	add.f64 	%fd76, %fd71, %fd75;
	sub.f64 	%fd77, %fd71, %fd76;
	add.f64 	%fd78, %fd75, %fd77;
	{
	.reg .b32 %temp; 
	mov.b64 	{%temp, %r28}, %fd11;
	}
	{
	.reg .b32 %temp; 
	mov.b64 	{%r29, %temp}, %fd11;
	}
	shl.b32 	%r30, %r28, 1;
	setp.gt.u32 	%p3, %r30, -33554433;
	and.b32  	%r31, %r28, -15728641;
	selp.b32 	%r32, %r31, %r28, %p3;
	mov.b64 	%fd79, {%r29, %r32};
	mul.rn.f64 	%fd80, %fd76, %fd79;
	neg.f64 	%fd81, %fd80;
	fma.rn.f64 	%fd82, %fd76, %fd79, %fd81;
	fma.rn.f64 	%fd83, %fd78, %fd79, %fd82;
	add.f64 	%fd4, %fd80, %fd83;
	sub.f64 	%fd84, %fd80, %fd4;
	add.f64 	%fd5, %fd83, %fd84;
	fma.rn.f64 	%fd85, %fd4, 0d3FF71547652B82FE, 0d4338000000000000;
	{
	.reg .b32 %temp; 
	mov.b64 	{%r13, %temp}, %fd85;
	}
	mov.f64 	%fd86, 0dC338000000000000;
	add.rn.f64 	%fd87, %fd85, %fd86;
	fma.rn.f64 	%fd88, %fd87, 0dBFE62E42FEFA39EF, %fd4;
	fma.rn.f64 	%fd89, %fd87, 0dBC7ABC9E3B39803F, %fd88;
	fma.rn.f64 	%fd90, %fd89, 0d3E5ADE1569CE2BDF, 0d3E928AF3FCA213EA;
	fma.rn.f64 	%fd91, %fd90, %fd89, 0d3EC71DEE62401315;
	fma.rn.f64 	%fd92, %fd91, %fd89, 0d3EFA01997C89EB71;
	fma.rn.f64 	%fd93, %fd92, %fd89, 0d3F2A01A014761F65;
	fma.rn.f64 	%fd94, %fd93, %fd89, 0d3F56C16C1852B7AF;
	fma.rn.f64 	%fd95, %fd94, %fd89, 0d3F81111111122322;
	fma.rn.f64 	%fd96, %fd95, %fd89, 0d3FA55555555502A1;
	fma.rn.f64 	%fd97, %fd96, %fd89, 0d3FC5555555555511;
	fma.rn.f64 	%fd98, %fd97, %fd89, 0d3FE000000000000B;
	fma.rn.f64 	%fd99, %fd98, %fd89, 0d3FF0000000000000;
	fma.rn.f64 	%fd100, %fd99, %fd89, 0d3FF0000000000000;
	{
	.reg .b32 %temp; 
	mov.b64 	{%r14, %temp}, %fd100;
	}
	{
	.reg .b32 %temp; 
	mov.b64 	{%temp, %r15}, %fd100;
	}
	shl.b32 	%r33, %r13, 20;
	add.s32 	%r34, %r33, %r15;
	mov.b64 	%fd108, {%r14, %r34};
	{
	.reg .b32 %temp; 
	mov.b64 	{%temp, %r35}, %fd4;
	}
	mov.b32 	%f2, %r35;
	abs.f32 	%f1, %f2;
	setp.lt.f32 	%p4, %f1, 0f4086232B;
	@%p4 bra 	$L__BB3_7;
	setp.lt.f64 	%p5, %fd4, 0d0000000000000000;
	add.f64 	%fd101, %fd4, 0d7FF0000000000000;
	selp.f64 	%fd108, 0d0000000000000000, %fd101, %p5;
	setp.geu.f32 	%p6, %f1, 0f40874800;
	@%p6 bra 	$L__BB3_7;
	shr.u32 	%r36, %r13, 31;
	add.s32 	%r37, %r13, %r36;
	shr.s32 	%r38, %r37, 1;
	shl.b32 	%r39, %r38, 20;
	add.s32 	%r40, %r15, %r39;
	mov.b64 	%fd102, {%r14, %r40};
	sub.s32 	%r41, %r13, %r38;
	shl.b32 	%r42, %r41, 20;
	add.s32 	%r43, %r42, 1072693248;
	mov.b32 	%r44, 0;
	mov.b64 	%fd103, {%r44, %r43};
	mul.f64 	%fd108, %fd103, %fd102;
$L__BB3_7:
	abs.f64 	%fd104, %fd108;
	setp.eq.f64 	%p7, %fd104, 0d7FF0000000000000;
	fma.rn.f64 	%fd105, %fd108, %fd5, %fd108;
	selp.f64 	%fd106, %fd108, %fd105, %p7;
	st.param.f64 	[func_retval0], %fd106;
	ret;

}


// ===== COMPILED SASS (sm_100) =====

	.target	sm_100

	.elftype	@"ET_EXEC"


//--------------------- .note.nv.tkinfo           --------------------------
	.section	.note.nv.tkinfo,"",@"SHT_NOTE"
	.sectionflags	@"SHF_NOTE_NV_TKINFO"
	.tkinfo
        /*0018*/ 	.word	0x00000002
        /*0030*/ 	.string	""
        /*0030*/ 	.string	"ptxas"
        /*0030*/ 	.string	"Cuda compilation tools, release 13.0, V13.0.88"
        /*0030*/ 	.string	"Build cuda_13.0.r13.0/compiler.36424714_0"
        /*0030*/ 	.string	"-arch sm_100 -m 64 "



//--------------------- .note.nv.cuinfo           --------------------------
	.section	.note.nv.cuinfo,"",@"SHT_NOTE"
	.sectionflags	@"SHF_NOTE_NV_CUINFO"
        /*0018*/ 	.short	0x0002
        /*001a*/ 	.short	0x0064
        /*001c*/ 	.short	0x0082
	.zero		2


//--------------------- .nv.info                  --------------------------
	.section	.nv.info,"",@"SHT_CUDA_INFO"
	.align	4


	//----- nvinfo : EIATTR_REGCOUNT
	.align		4
        /*0000*/ 	.byte	0x04, 0x2f
        /*0002*/ 	.short	(.L_10 - .L_9)
	.align		4
.L_9:
        /*0004*/ 	.word	index@(_Z12setup_kernelP17curandStateXORWOWm)
        /*0008*/ 	.word	0x0000001f


	//----- nvinfo : EIATTR_FRAME_SIZE
	.align		4
.L_10:
        /*000c*/ 	.byte	0x04, 0x11
        /*000e*/ 	.short	(.L_12 - .L_11)
	.align		4
.L_11:
        /*0010*/ 	.word	index@(_Z12setup_kernelP17curandStateXORWOWm)
        /*0014*/ 	.word	0x00000000


	//----- nvinfo : EIATTR_REGCOUNT
	.align		4
.L_12:
        /*0018*/ 	.byte	0x04, 0x2f
        /*001a*/ 	.short	(.L_14 - .L_13)
	.align		4
.L_13:
        /*001c*/ 	.word	index@(_Z20contructSolutionCudaP17curandStateXORWOWP3AntPfPK5Pointi)
        /*0020*/ 	.word	0x0000002a


	//----- nvinfo : EIATTR_FRAME_SIZE
	.align		4
.L_14:
        /*0024*/ 	.byte	0x04, 0x11
        /*0026*/ 	.short	(.L_16 - .L_15)
	.align		4
.L_15:
        /*0028*/ 	.word	index@($_Z20contructSolutionCudaP17curandStateXORWOWP3AntPfPK5Pointi$__internal_accurate_pow)
        /*002c*/ 	.word	0x00000000


	//----- nvinfo : EIATTR_FRAME_SIZE
	.align		4
.L_16:
        /*0030*/ 	.byte	0x04, 0x11
        /*0032*/ 	.short	(.L_18 - .L_17)
	.align		4
.L_17:
        /*0034*/ 	.word	index@($__internal_1_$__cuda_sm20_sqrt_rn_f32_slowpath)
        /*0038*/ 	.word	0x00000000


	//----- nvinfo : EIATTR_FRAME_SIZE
	.align		4
.L_18:
        /*003c*/ 	.byte	0x04, 0x11
        /*003e*/ 	.short	(.L_20 - .L_19)
	.align		4
.L_19:
        /*0040*/ 	.word	index@($__internal_0_$__cuda_sm20_dblrcp_rn_slowpath_v3)
        /*0044*/ 	.word	0x00000000


	//----- nvinfo : EIATTR_FRAME_SIZE
	.align		4
.L_20:
        /*0048*/ 	.byte	0x04, 0x11
        /*004a*/ 	.short	(.L_22 - .L_21)
	.align		4
.L_21:
        /*004c*/ 	.word	index@(_Z20contructSolutionCudaP17curandStateXORWOWP3AntPfPK5Pointi)
        /*0050*/ 	.word	0x00000000


	//----- nvinfo : EIATTR_REGCOUNT
	.align		4
.L_22:
        /*0054*/ 	.byte	0x04, 0x2f
        /*0056*/ 	.short	(.L_24 - .L_23)
	.align		4
.L_23:
        /*0058*/ 	.word	index@(_Z11restartAntsP3Ant)
        /*005c*/ 	.word	0x00000010


	//----- nvinfo : EIATTR_FRAME_SIZE
	.align		4
.L_24:
        /*0060*/ 	.byte	0x04, 0x11
        /*0062*/ 	.short	(.L_26 - .L_25)
	.align		4
.L_25:
        /*0064*/ 	.word	index@(_Z11restartAntsP3Ant)
        /*0068*/ 	.word	0x00000000


	//----- nvinfo : EIATTR_MIN_STACK_SIZE
	.align		4
.L_26:
        /*006c*/ 	.byte	0x04, 0x12
        /*006e*/ 	.short	(.L_28 - .L_27)
	.align		4
.L_27:
        /*0070*/ 	.word	index@(_Z11restartAntsP3Ant)
        /*0074*/ 	.word	0x00000000


	//----- nvinfo : EIATTR_MIN_STACK_SIZE
	.align		4
.L_28:
        /*0078*/ 	.byte	0x04, 0x12
        /*007a*/ 	.short	(.L_30 - .L_29)
	.align		4
.L_29:
        /*007c*/ 	.word	index@(_Z20contructSolutionCudaP17curandStateXORWOWP3AntPfPK5Pointi)
        /*0080*/ 	.word	0x00000000


	//----- nvinfo : EIATTR_MIN_STACK_SIZE
	.align		4
.L_30:
        /*0084*/ 	.byte	0x04, 0x12
        /*0086*/ 	.short	(.L_32 - .L_31)
	.align		4
.L_31:
        /*0088*/ 	.word	index@(_Z12setup_kernelP17curandStateXORWOWm)
        /*008c*/ 	.word	0x00000000
.L_32:


//--------------------- .nv.compat                --------------------------
	.section	.nv.compat,"",@"SHT_CUDA_COMPAT_INFO"
	.align	4
        /*0000*/ 	.byte	0x02, 0x09, 0x00, 0x00, 0x02, 0x02, 0x01, 0x00, 0x02, 0x05, 0x05, 0x00, 0x03, 0x07, 0x01, 0x01
        /*0010*/ 	.byte	0x02, 0x03, 0x00, 0x00, 0x02, 0x06, 0x01, 0x00, 0x04, 0x0b, 0x08, 0x00, 0x01, 0x00, 0x00, 0x00
        /*0020*/ 	.byte	0x00, 0x00, 0x00, 0x00


//--------------------- .nv.info._Z11restartAntsP3Ant --------------------------
	.section	.nv.info._Z11restartAntsP3Ant,"",@"SHT_CUDA_INFO"
	.sectionflags	@""
	.align	4


	//----- nvinfo : EIATTR_CUDA_API_VERSION
	.align		4
        /*0000*/ 	.byte	0x04, 0x37
        /*0002*/ 	.short	(.L_34 - .L_33)
.L_33:
        /*0004*/ 	.word	0x00000082


	//----- nvinfo : EIATTR_KPARAM_INFO
	.align		4
.L_34:
        /*0008*/ 	.byte	0x04, 0x17
        /*000a*/ 	.short	(.L_36 - .L_35)
.L_35:
        /*000c*/ 	.word	0x00000000
        /*0010*/ 	.short	0x0000
        /*0012*/ 	.short	0x0000
        /*0014*/ 	.byte	0x00, 0xf5, 0x21, 0x00


	//----- nvinfo : EIATTR_SPARSE_MMA_MASK
	.align		4
.L_36:
        /*0018*/ 	.byte	0x03, 0x50
        /*001a*/ 	.short	0x0000


	//----- nvinfo : EIATTR_MAXREG_COUNT
	.align		4
        /*001c*/ 	.byte	0x03, 0x1b
        /*001e*/ 	.short	0x00ff


	//----- nvinfo : EIATTR_MERCURY_ISA_VERSION
	.align		4
        /*0020*/ 	.byte	0x03, 0x5f
        /*0022*/ 	.short	0x0101


	//----- nvinfo : EIATTR_VRC_CTA_INIT_COUNT
	.align		4
        /*0024*/ 	.byte	0x02, 0x4a
	.zero		1
	.zero		1


	//----- nvinfo : EIATTR_EXIT_INSTR_OFFSETS
	.align		4
        /*0028*/ 	.byte	0x04, 0x1c
        /*002a*/ 	.short	(.L_38 - .L_37)


	//   ....[0]....
.L_37:
        /*002c*/ 	.word	0x000000a0


	//   ....[1]....
        /*0030*/ 	.word	0x00000180


	//----- nvinfo : EIATTR_CRS_STACK_SIZE
	.align		4
.L_38:
        /*0034*/ 	.byte	0x04, 0x1e
        /*0036*/ 	.short	(.L_40 - .L_39)
.L_39:
        /*0038*/ 	.word	0x00000000


	//----- nvinfo : EIATTR_CBANK_PARAM_SIZE
	.align		4
.L_40:
        /*003c*/ 	.byte	0x03, 0x19
        /*003e*/ 	.short	0x0008


	//----- nvinfo : EIATTR_PARAM_CBANK
	.align		4
        /*0040*/ 	.byte	0x04, 0x0a
        /*0042*/ 	.short	(.L_42 - .L_41)
	.align		4
.L_41:
        /*0044*/ 	.word	index@(.nv.constant0._Z11restartAntsP3Ant)
        /*0048*/ 	.short	0x0380
        /*004a*/ 	.short	0x0008


	//----- nvinfo : EIATTR_SW_WAR
	.align		4
.L_42:
        /*004c*/ 	.byte	0x04, 0x36
        /*004e*/ 	.short	(.L_44 - .L_43)
.L_43:
        /*0050*/ 	.word	0x00000008
.L_44:


//--------------------- .nv.info._Z20contructSolutionCudaP17curandStateXORWOWP3AntPfPK5Pointi --------------------------
	.section	.nv.info._Z20contructSolutionCudaP17curandStateXORWOWP3AntPfPK5Pointi,"",@"SHT_CUDA_INFO"
	.sectionflags	@""
	.align	4


	//----- nvinfo : EIATTR_CUDA_API_VERSION
	.align		4
        /*0000*/ 	.byte	0x04, 0x37
        /*0002*/ 	.short	(.L_46 - .L_45)
.L_45:
        /*0004*/ 	.word	0x00000082


	//----- nvinfo : EIATTR_KPARAM_INFO
	.align		4
.L_46:
        /*0008*/ 	.byte	0x04, 0x17
        /*000a*/ 	.short	(.L_48 - .L_47)
.L_47:
        /*000c*/ 	.word	0x00000000
        /*0010*/ 	.short	0x0004
        /*0012*/ 	.short	0x0020
        /*0014*/ 	.byte	0x00, 0xf0, 0x11, 0x00


	//----- nvinfo : EIATTR_KPARAM_INFO
	.align		4
.L_48:
        /*0018*/ 	.byte	0x04, 0x17
        /*001a*/ 	.short	(.L_50 - .L_49)
.L_49:
        /*001c*/ 	.word	0x00000000
        /*0020*/ 	.short	0x0003
        /*0022*/ 	.short	0x0018
        /*0024*/ 	.byte	0x00, 0xf5, 0x21, 0x00


	//----- nvinfo : EIATTR_KPARAM_INFO
	.align		4
.L_50:
        /*0028*/ 	.byte	0x04, 0x17
        /*002a*/ 	.short	(.L_52 - .L_51)
.L_51:
        /*002c*/ 	.word	0x00000000
        /*0030*/ 	.short	0x0002
        /*0032*/ 	.short	0x0010
        /*0034*/ 	.byte	0x00, 0xf5, 0x21, 0x00


	//----- nvinfo : EIATTR_KPARAM_INFO
	.align		4
.L_52:
        /*0038*/ 	.byte	0x04, 0x17
        /*003a*/ 	.short	(.L_54 - .L_53)
.L_53:
        /*003c*/ 	.word	0x00000000
        /*0040*/ 	.short	0x0001
        /*0042*/ 	.short	0x0008
        /*0044*/ 	.byte	0x00, 0xf5, 0x21, 0x00


	//----- nvinfo : EIATTR_KPARAM_INFO
	.align		4
.L_54:
        /*0048*/ 	.byte	0x04, 0x17
        /*004a*/ 	.short	(.L_56 - .L_55)
.L_55:
        /*004c*/ 	.word	0x00000000
        /*0050*/ 	.short	0x0000
        /*0052*/ 	.short	0x0000
        /*0054*/ 	.byte	0x00, 0xf5, 0x21, 0x00


	//----- nvinfo : EIATTR_SPARSE_MMA_MASK
	.align		4
.L_56:
        /*0058*/ 	.byte	0x03, 0x50
        /*005a*/ 	.short	0x0000


	//----- nvinfo : EIATTR_MAXREG_COUNT
	.align		4
        /*005c*/ 	.byte	0x03, 0x1b
        /*005e*/ 	.short	0x00ff


	//----- nvinfo : EIATTR_EXTERNS
	.align		4
        /*0060*/ 	.byte	0x04, 0x0f
        /*0062*/ 	.short	(.L_58 - .L_57)


	//   ....[0]....
	.align		4
.L_57:
        /*0064*/ 	.word	index@(malloc)


	//----- nvinfo : EIATTR_MERCURY_ISA_VERSION
	.align		4
.L_58:
        /*0068*/ 	.byte	0x03, 0x5f
        /*006a*/ 	.short	0x0101


	//----- nvinfo : EIATTR_VRC_CTA_INIT_COUNT
	.align		4
        /*006c*/ 	.byte	0x02, 0x4a
	.zero		1
	.zero		1


	//----- nvinfo : EIATTR_SYSCALL_OFFSETS
	.align		4
        /*0070*/ 	.byte	0x04, 0x46
        /*0072*/ 	.short	(.L_60 - .L_59)


	//   ....[0]....
.L_59:
        /*0074*/ 	.word	0x000003d0


	//----- nvinfo : EIATTR_EXIT_INSTR_OFFSETS
	.align		4
.L_60:
        /*0078*/ 	.byte	0x04, 0x1c
        /*007a*/ 	.short	(.L_62 - .L_61)


	//   ....[0]....
.L_61:
        /*007c*/ 	.word	0x00000330


	//   ....[1]....
        /*0080*/ 	.word	0x000012e0


	//----- nvinfo : EIATTR_CRS_STACK_SIZE
	.align		4
.L_62:
        /*0084*/ 	.byte	0x04, 0x1e
        /*0086*/ 	.short	(.L_64 - .L_63)
.L_63:
        /*0088*/ 	.word	0x00000000


	//----- nvinfo : EIATTR_CBANK_PARAM_SIZE
	.align		4
.L_64:
        /*008c*/ 	.byte	0x03, 0x19
        /*008e*/ 	.short	0x0024


	//----- nvinfo : EIATTR_PARAM_CBANK
	.align		4
        /*0090*/ 	.byte	0x04, 0x0a
        /*0092*/ 	.short	(.L_66 - .L_65)
	.align		4
.L_65:
        /*0094*/ 	.word	index@(.nv.constant0._Z20contructSolutionCudaP17curandStateXORWOWP3AntPfPK5Pointi)
        /*0098*/ 	.short	0x0380
        /*009a*/ 	.short	0x0024


	//----- nvinfo : EIATTR_SW_WAR
	.align		4
.L_66:
        /*009c*/ 	.byte	0x04, 0x36
        /*009e*/ 	.short	(.L_68 - .L_67)
.L_67:
        /*00a0*/ 	.word	0x00000008
.L_68:


//--------------------- .nv.info._Z12setup_kernelP17curandStateXORWOWm --------------------------
	.section	.nv.info._Z12setup_kernelP17curandStateXORWOWm,"",@"SHT_CUDA_INFO"
	.sectionflags	@""
	.align	4


	//----- nvinfo : EIATTR_CUDA_API_VERSION
	.align		4
        /*0000*/ 	.byte	0x04, 0x37
        /*0002*/ 	.short	(.L_70 - .L_69)
.L_69:
        /*0004*/ 	.word	0x00000082


	//----- nvinfo : EIATTR_KPARAM_INFO
	.align		4
.L_70:
        /*0008*/ 	.byte	0x04, 0x17
        /*000a*/ 	.short	(.L_72 - .L_71)
.L_71:
        /*000c*/ 	.word	0x00000000
        /*0010*/ 	.short	0x0001
        /*0012*/ 	.short	0x0008
        /*0014*/ 	.byte	0x00, 0xf0, 0x21, 0x00


	//----- nvinfo : EIATTR_KPARAM_INFO
	.align		4
.L_72:
        /*0018*/ 	.byte	0x04, 0x17
        /*001a*/ 	.short	(.L_74 - .L_73)
.L_73:
        /*001c*/ 	.word	0x00000000
        /*0020*/ 	.short	0x0000
        /*0022*/ 	.short	0x0000
        /*0024*/ 	.byte	0x00, 0xf5, 0x21, 0x00


	//----- nvinfo : EIATTR_SPARSE_MMA_MASK
	.align		4
.L_74:
        /*0028*/ 	.byte	0x03, 0x50
        /*002a*/ 	.short	0x0000


	//----- nvinfo : EIATTR_MAXREG_COUNT
	.align		4
        /*002c*/ 	.byte	0x03, 0x1b
        /*002e*/ 	.short	0x00ff


	//----- nvinfo : EIATTR_MERCURY_ISA_VERSION
	.align		4
        /*0030*/ 	.byte	0x03, 0x5f
        /*0032*/ 	.short	0x0101


	//----- nvinfo : EIATTR_VRC_CTA_INIT_COUNT
	.align		4
        /*0034*/ 	.byte	0x02, 0x4a
	.zero		1
	.zero		1


	//----- nvinfo : EIATTR_EXIT_INSTR_OFFSETS
	.align		4
        /*0038*/ 	.byte	0x04, 0x1c
        /*003a*/ 	.short	(.L_76 - .L_75)


	//   ....[0]....
.L_75:
        /*003c*/ 	.word	0x00000ed0


	//----- nvinfo : EIATTR_CRS_STACK_SIZE
	.align		4
.L_76:
        /*0040*/ 	.byte	0x04, 0x1e
        /*0042*/ 	.short	(.L_78 - .L_77)
.L_77:
        /*0044*/ 	.word	0x00000000


	//----- nvinfo : EIATTR_CBANK_PARAM_SIZE
	.align		4
.L_78:
        /*0048*/ 	.byte	0x03, 0x19
        /*004a*/ 	.short	0x0010


	//----- nvinfo : EIATTR_PARAM_CBANK
	.align		4
        /*004c*/ 	.byte	0x04, 0x0a
        /*004e*/ 	.short	(.L_80 - .L_79)
	.align		4
.L_79:
        /*0050*/ 	.word	index@(.nv.constant0._Z12setup_kernelP17curandStateXORWOWm)
        /*0054*/ 	.short	0x0380
        /*0056*/ 	.short	0x0010


	//----- nvinfo : EIATTR_SW_WAR
	.align		4
.L_80:
        /*0058*/ 	.byte	0x04, 0x36
        /*005a*/ 	.short	(.L_82 - .L_81)
.L_81:
        /*005c*/ 	.word	0x00000008
.L_82:


//--------------------- .nv.callgraph             --------------------------
	.section	.nv.callgraph,"",@"SHT_CUDA_CALLGRAPH"
	.align	4
	.sectionentsize	8
	.align		4
        /*0000*/ 	.word	0x00000000
	.align		4
        /*0004*/ 	.word	0xffffffff
	.align		4
        /*0008*/ 	.word	index@(_Z20contructSolutionCudaP17curandStateXORWOWP3AntPfPK5Pointi)
	.align		4
        /*000c*/ 	.word	index@(malloc)
	.align		4
        /*0010*/ 	.word	0x00000000
	.align		4
        /*0014*/ 	.word	0xfffffffe
	.align		4
        /*0018*/ 	.word	0x00000000
	.align		4
        /*001c*/ 	.word	0xfffffffd
	.align		4
        /*0020*/ 	.word	0x00000000
	.align		4
        /*0024*/ 	.word	0xfffffffc


//--------------------- .nv.constant4             --------------------------
	.section	.nv.constant4,"a",@progbits
	.align	8
	.align		8
.nv.constant4:
        /*0000*/ 	.dword	precalc_xorwow_matrix
	.align		8
        /*0008*/ 	.dword	precalc_xorwow_offset_matrix
	.align		8
        /*0010*/ 	.dword	mrg32k3aM1
	.align		8
        /*0018*/ 	.dword	mrg32k3aM2
	.align		8
        /*0020*/ 	.dword	mrg32k3aM1SubSeq
	.align		8
        /*0028*/ 	.dword	mrg32k3aM2SubSeq
	.align		8
        /*0030*/ 	.dword	mrg32k3aM1Seq
	.align		8
        /*0038*/ 	.dword	mrg32k3aM2Seq
	.align		8
        /*0040*/ 	.dword	malloc


//--------------------- .nv.constant3             --------------------------
	.section	.nv.constant3,"a",@progbits
	.align	8
.nv.constant3:
	.type		__cr_lgamma_table,@object
	.size		__cr_lgamma_table,(.L_8 - __cr_lgamma_table)
__cr_lgamma_table:
        /*0000*/ 	.byte	0x00, 0x00, 0x00, 0x00, 0x00, 0x00, 0x00, 0x00, 0x00, 0x00, 0x00, 0x00, 0x00, 0x00, 0x00, 0x00
        /*0010*/ 	.byte	0xef, 0x39, 0xfa, 0xfe, 0x42, 0x2e, 0xe6, 0x3f, 0x02, 0x20, 0x2a, 0xfa, 0x0b, 0xab, 0xfc, 0x3f
        /*0020*/ 	.byte	0xf9, 0x2c, 0x92, 0x7c, 0xa7, 0x6c, 0x09, 0x40, 0xc9, 0x79, 0x44, 0x3c, 0x64, 0x26, 0x13, 0x40
        /*0030*/ 	.byte	0xca, 0x01, 0xcf, 0x3a, 0x27, 0x51, 0x1a, 0x40, 0x30, 0xcc, 0x2d, 0xf3, 0xe1, 0x0c, 0x21, 0x40
        /*0040*/ 	.byte	0x0d, 0xb7, 0xfc, 0x82, 0x8e, 0x35, 0x25, 0x40
.L_8:


//--------------------- .text._Z11restartAntsP3Ant --------------------------
	.section	.text._Z11restartAntsP3Ant,"ax",@progbits
	.align	128
        .global         _Z11restartAntsP3Ant
        .type           _Z11restartAntsP3Ant,@function
        .size           _Z11restartAntsP3Ant,(.L_x_47 - _Z11restartAntsP3Ant)
        .other          _Z11restartAntsP3Ant,@"STO_CUDA_ENTRY STV_DEFAULT"
_Z11restartAntsP3Ant:
.text._Z11restartAntsP3Ant:
[----:B------:R-:W-:Y:S01]  /*0000*/  LDC R1, c[0x0][0x37c] ;  /* 0x0000df00ff017b82 */ /* 0x000fe20000000800 */
[----:B------:R-:W0:Y:S07]  /*0010*/  S2R R5, SR_TID.X ;  /* 0x0000000000057919 */ /* 0x000e2e0000002100 */
[----:B------:R-:W1:Y:S01]  /*0020*/  LDC.64 R2, c[0x0][0x380] ;  /* 0x0000e000ff027b82 */ /* 0x000e620000000a00 */
[----:B------:R-:W0:Y:S01]  /*0030*/  LDCU UR6, c[0x0][0x360] ;  /* 0x00006c00ff0677ac */ /* 0x000e220008000800 */
[----:B------:R-:W0:Y:S01]  /*0040*/  S2R R0, SR_CTAID.X ;  /* 0x0000000000007919 */ /* 0x000e220000002500 */
[----:B------:R-:W2:Y:S01]  /*0050*/  LDCU.64 UR4, c[0x0][0x358] ;  /* 0x00006b00ff0477ac */ /* 0x000ea20008000a00 */
[----:B0-----:R-:W-:-:S04]  /*0060*/  IMAD R5, R0, UR6, R5 ;  /* 0x0000000600057c24 */ /* 0x001fc8000f8e0205 */
[----:B-1----:R-:W-:-:S05]  /*0070*/  IMAD.WIDE R2, R5, 0x5e0, R2 ;  /* 0x000005e005027825 */ /* 0x002fca00078e0202 */
[----:B--2---:R-:W2:Y:S02]  /*0080*/  LDG.E R0, desc[UR4][R2.64+0x5dc] ;  /* 0x0005dc0402007981 */ /* 0x004ea4000c1e1900 */
[----:B--2---:R-:W-:-:S13]  /*0090*/  ISETP.GE.AND P0, PT, R0, 0x1, PT ;  /* 0x000000010000780c */ /* 0x004fda0003f06270 */
[----:B------:R-:W-:Y:S05]  /*00a0*/  @!P0 EXIT ;  /* 0x000000000000894d */ /* 0x000fea0003800000 */
[----:B------:R-:W-:Y:S01]  /*00b0*/  IADD3 R6, P0, PT, RZ, R2, RZ ;  /* 0x00000002ff067210 */ /* 0x000fe20007f1e0ff */
[----:B------:R-:W-:-:S03]  /*00c0*/  IMAD.MOV.U32 R11, RZ, RZ, RZ ;  /* 0x000000ffff0b7224 */ /* 0x000fc600078e00ff */
[----:B------:R-:W-:-:S09]  /*00d0*/  IADD3.X R7, PT, PT, RZ, R3, RZ, P0, !PT ;  /* 0x00000003ff077210 */ /* 0x000fd200007fe4ff */
.L_x_0:
[----:B------:R-:W-:Y:S01]  /*00e0*/  IADD3 R8, P0, PT, R2, R11, RZ ;  /* 0x0000000b02087210 */ /* 0x000fe20007f1e0ff */
[----:B------:R-:W-:Y:S02]  /*00f0*/  IMAD.MOV.U32 R13, RZ, RZ, -0x1 ;  /* 0xffffffffff0d7424 */ /* 0x000fe400078e00ff */
[----:B------:R-:W-:Y:S01]  /*0100*/  IMAD.WIDE.U32 R4, R11, 0x4, R6 ;  /* 0x000000040b047825 */ /* 0x000fe200078e0006 */
[----:B------:R-:W-:-:S04]  /*0110*/  IADD3.X R9, PT, PT, RZ, R3, RZ, P0, !PT ;  /* 0x00000003ff097210 */ /* 0x000fc800007fe4ff */
[----:B------:R0:W-:Y:S04]  /*0120*/  STG.E desc[UR4][R4.64], R13 ;  /* 0x0000000d04007986 */ /* 0x0001e8000c101904 */
[----:B------:R0:W-:Y:S04]  /*0130*/  STG.E.U8 desc[UR4][R8.64+0x4b0], RZ ;  /* 0x0004b0ff08007986 */ /* 0x0001e8000c101104 */
[----:B------:R-:W2:Y:S01]  /*0140*/  LDG.E R0, desc[UR4][R2.64+0x5dc] ;  /* 0x0005dc0402007981 */ /* 0x000ea2000c1e1900 */
[----:B------:R-:W-:-:S05]  /*0150*/  VIADD R11, R11, 0x1 ;  /* 0x000000010b0b7836 */ /* 0x000fca0000000000 */
[----:B--2---:R-:W-:-:S13]  /*0160*/  ISETP.GE.AND P0, PT, R11, R0, PT ;  /* 0x000000000b00720c */ /* 0x004fda0003f06270 */
[----:B0-----:R-:W-:Y:S05]  /*0170*/  @!P0 BRA `(.L_x_0) ;  /* 0xfffffffc00d88947 */ /* 0x001fea000383ffff */
[----:B------:R-:W-:Y:S05]  /*0180*/  EXIT ;  /* 0x000000000000794d */ /* 0x000fea0003800000 */
.L_x_1:
[----:B------:R-:W-:-:S00]  /*0190*/  BRA `(.L_x_1) ;  /* 0xfffffffc00fc7947 */ /* 0x000fc0000383ffff */
[----:B------:R-:W-:-:S00]  /*01a0*/  NOP ;  /* 0x0000000000007918 */ /* 0x000fc00000000000 */
        /* <DEDUP_REMOVED lines=13> */
.L_x_47:


//--------------------- .text._Z20contructSolutionCudaP17curandStateXORWOWP3AntPfPK5Pointi --------------------------
	.section	.text._Z20contructSolutionCudaP17curandStateXORWOWP3AntPfPK5Pointi,"ax",@progbits
	.align	128
        .global         _Z20contructSolutionCudaP17curandStateXORWOWP3AntPfPK5Pointi
        .type           _Z20contructSolutionCudaP17curandStateXORWOWP3AntPfPK5Pointi,@function
        .size           _Z20contructSolutionCudaP17curandStateXORWOWP3AntPfPK5Pointi,(.L_x_46 - _Z20contructSolutionCudaP17curandStateXORWOWP3AntPfPK5Pointi)
        .other          _Z20contructSolutionCudaP17curandStateXORWOWP3AntPfPK5Pointi,@"STO_CUDA_ENTRY STV_DEFAULT"
_Z20contructSolutionCudaP17curandStateXORWOWP3AntPfPK5Pointi:
.text._Z20contructSolutionCudaP17curandStateXORWOWP3AntPfPK5Pointi:
[----:B------:R-:W0:Y:S01]  /*0000*/  LDC R1, c[0x0][0x37c] ;  /* 0x0000df00ff017b82 */ /* 0x000e220000000800 */
[----:B------:R-:W1:Y:S07]  /*0010*/  S2R R3, SR_TID.X ;  /* 0x0000000000037919 */ /* 0x000e6e0000002100 */
[----:B------:R-:W2:Y:S01]  /*0020*/  LDC.64 R22, c[0x0][0x388] ;  /* 0x0000e200ff167b82 */ /* 0x000ea20000000a00 */
[----:B------:R-:W1:Y:S01]  /*0030*/  LDCU UR4, c[0x0][0x360] ;  /* 0x00006c00ff0477ac */ /* 0x000e620008000800 */
[----:B------:R-:W1:Y:S01]  /*0040*/  S2R R0, SR_CTAID.X ;  /* 0x0000000000007919 */ /* 0x000e620000002500 */
[----:B------:R-:W3:Y:S05]  /*0050*/  LDCU.64 UR36, c[0x0][0x358] ;  /* 0x00006b00ff2477ac */ /* 0x000eea0008000a00 */
[----:B------:R-:W4:Y:S08]  /*0060*/  LDC.64 R24, c[0x0][0x380] ;  /* 0x0000e000ff187b82 */ /* 0x000f300000000a00 */
[----:B------:R-:W3:Y:S01]  /*0070*/  LDC R17, c[0x0][0x3a0] ;  /* 0x0000e800ff117b82 */ /* 0x000ee20000000800 */
[----:B-1----:R-:W-:-:S04]  /*0080*/  IMAD R3, R0, UR4, R3 ;  /* 0x0000000400037c24 */ /* 0x002fc8000f8e0203 */
[----:B--2---:R-:W-:-:S04]  /*0090*/  IMAD.WIDE R22, R3, 0x5e0, R22 ;  /* 0x000005e003167825 */ /* 0x004fc800078e0216 */
[----:B----4-:R-:W-:Y:S01]  /*00a0*/  IMAD.WIDE R24, R3, 0x30, R24 ;  /* 0x0000003003187825 */ /* 0x010fe200078e0218 */
[----:B---3--:R-:W-:Y:S04]  /*00b0*/  STG.E desc[UR36][R22.64+0x5dc], R17 ;  /* 0x0005dc1116007986 */ /* 0x008fe8000c101924 */
[----:B------:R-:W2:Y:S04]  /*00c0*/  LDG.E.64 R2, desc[UR36][R24.64] ;  /* 0x0000002418027981 */ /* 0x000ea8000c1e1b00 */
[----:B------:R-:W3:Y:S04]  /*00d0*/  LDG.E.64 R6, desc[UR36][R24.64+0x10] ;  /* 0x0000102418067981 */ /* 0x000ee8000c1e1b00 */
[----:B------:R-:W4:Y:S01]  /*00e0*/  LDG.E.64 R4, desc[UR36][R24.64+0x8] ;  /* 0x0000082418047981 */ /* 0x000f22000c1e1b00 */
[----:B--2---:R-:W-:Y:S01]  /*00f0*/  SHF.R.U32.HI R0, RZ, 0x2, R3 ;  /* 0x00000002ff007819 */ /* 0x004fe20000011603 */
[----:B------:R-:W-:-:S03]  /*0100*/  VIADD R10, R2, 0x587c5 ;  /* 0x000587c5020a7836 */ /* 0x000fc60000000000 */
[----:B------:R-:W-:Y:S01]  /*0110*/  LOP3.LUT R0, R0, R3, RZ, 0x3c, !PT ;  /* 0x0000000300007212 */ /* 0x000fe200078e3cff */
[----:B---3--:R-:W-:Y:S02]  /*0120*/  IMAD.SHL.U32 R3, R7, 0x10, RZ ;  /* 0x0000001007037824 */ /* 0x008fe400078e00ff */
[----:B------:R-:W-:Y:S01]  /*0130*/  IMAD.MOV.U32 R13, RZ, RZ, R6 ;  /* 0x000000ffff0d7224 */ /* 0x000fe200078e0006 */
[----:B----4-:R-:W-:Y:S01]  /*0140*/  MOV R11, R4 ;  /* 0x00000004000b7202 */ /* 0x010fe20000000f00 */
[C---:B------:R-:W-:Y:S02]  /*0150*/  IMAD.SHL.U32 R8, R0.reuse, 0x2, RZ ;  /* 0x0000000200087824 */ /* 0x040fe400078e00ff */
[----:B------:R-:W-:Y:S02]  /*0160*/  IMAD.MOV.U32 R12, RZ, RZ, R5 ;  /* 0x000000ffff0c7224 */ /* 0x000fe400078e0005 */
[----:B------:R-:W-:Y:S01]  /*0170*/  STG.E.64 desc[UR36][R24.64], R10 ;  /* 0x0000000a18007986 */ /* 0x000fe2000c101b24 */
[----:B------:R-:W-:-:S03]  /*0180*/  LOP3.LUT R8, R0, R8, R3, 0x96, !PT ;  /* 0x0000000800087212 */ /* 0x000fc600078e9603 */
[----:B------:R-:W-:Y:S01]  /*0190*/  STG.E.64 desc[UR36][R24.64+0x8], R12 ;  /* 0x0000080c18007986 */ /* 0x000fe2000c101b24 */
[----:B------:R-:W-:Y:S01]  /*01a0*/  LOP3.LUT R9, R8, R7, RZ, 0x3c, !PT ;  /* 0x0000000708097212 */ /* 0x000fe200078e3cff */
[----:B------:R-:W-:-:S05]  /*01b0*/  IMAD.MOV.U32 R8, RZ, RZ, R7 ;  /* 0x000000ffff087224 */ /* 0x000fca00078e0007 */
[----:B------:R1:W-:Y:S04]  /*01c0*/  STG.E.64 desc[UR36][R24.64+0x10], R8 ;  /* 0x0000100818007986 */ /* 0x0003e8000c101b24 */
[----:B------:R-:W2:Y:S01]  /*01d0*/  LDG.E R0, desc[UR36][R22.64+0x5dc] ;  /* 0x0005dc2416007981 */ /* 0x000ea2000c1e1900 */
[----:B------:R-:W-:Y:S01]  /*01e0*/  IMAD.MOV.U32 R5, RZ, RZ, 0x2f800000 ;  /* 0x2f800000ff057424 */ /* 0x000fe200078e00ff */
[----:B------:R-:W-:Y:S01]  /*01f0*/  UMOV UR4, 0xe7210be9 ;  /* 0xe7210be900047882 */ /* 0x000fe20000000000 */
[----:B------:R-:W-:Y:S01]  /*0200*/  UMOV UR5, 0x3feffffd ;  /* 0x3feffffd00057882 */ /* 0x000fe20000000000 */
[----:B------:R-:W-:Y:S01]  /*0210*/  ISETP.GE.AND P0, PT, R17, 0x2, PT ;  /* 0x000000021100780c */ /* 0x000fe20003f06270 */
[----:B-1----:R-:W-:Y:S02]  /*0220*/  IMAD.MOV.U32 R8, RZ, RZ, 0x1 ;  /* 0x00000001ff087424 */ /* 0x002fe400078e00ff */
[----:B--2---:R-:W-:-:S02]  /*0230*/  VIADD R2, R0, 0xffffffff ;  /* 0xffffffff00027836 */ /* 0x004fc40000000000 */
[----:B------:R-:W-:-:S03]  /*0240*/  IMAD.IADD R0, R9, 0x1, R10 ;  /* 0x0000000109007824 */ /* 0x000fc600078e020a */
[----:B------:R-:W-:Y:S02]  /*0250*/  I2FP.F32.S32 R6, R2 ;  /* 0x0000000200067245 */ /* 0x000fe40000201400 */
[----:B------:R-:W-:Y:S02]  /*0260*/  I2FP.F32.U32 R0, R0 ;  /* 0x0000000000007245 */ /* 0x000fe40000201000 */
[----:B------:R-:W1:Y:S03]  /*0270*/  F2F.F64.F32 R2, R6 ;  /* 0x0000000600027310 */ /* 0x000e660000201800 */
[----:B------:R-:W-:-:S05]  /*0280*/  FFMA R0, R0, R5, 1.1641532182693481445e-10 ;  /* 0x2f00000000007423 */ /* 0x000fca0000000005 */
[----:B------:R-:W2:Y:S01]  /*0290*/  F2F.F64.F32 R4, R0 ;  /* 0x0000000000047310 */ /* 0x000ea20000201800 */
[----:B-1----:R-:W-:-:S08]  /*02a0*/  DADD R2, R2, UR4 ;  /* 0x0000000402027e29 */ /* 0x002fd00008000000 */
[----:B--2---:R-:W-:-:S10]  /*02b0*/  DMUL R2, R2, R4 ;  /* 0x0000000402027228 */ /* 0x004fd40000000000 */
[----:B------:R1:W2:Y:S02]  /*02c0*/  F2F.F32.F64 R2, R2 ;  /* 0x0000000200027310 */ /* 0x0002a40000301000 */
[----:B-1----:R-:W-:-:S06]  /*02d0*/  PRMT R3, R8, 0x7610, R3 ;  /* 0x0000761008037816 */ /* 0x002fcc0000000003 */
[----:B--2---:R-:W1:Y:S02]  /*02e0*/  F2I.TRUNC.NTZ R7, R2 ;  /* 0x0000000200077305 */ /* 0x004e64000020f100 */
[----:B-1----:R-:W-:Y:S01]  /*02f0*/  IADD3 R4, P1, PT, R22, R7, RZ ;  /* 0x0000000716047210 */ /* 0x002fe20007f3e0ff */
[----:B------:R1:W-:Y:S03]  /*0300*/  STG.E desc[UR36][R22.64], R7 ;  /* 0x0000000716007986 */ /* 0x0003e6000c101924 */
[----:B------:R-:W-:-:S05]  /*0310*/  LEA.HI.X.SX32 R5, R7, R23, 0x1, P1 ;  /* 0x0000001707057211 */ /* 0x000fca00008f0eff */
[----:B------:R1:W-:Y:S01]  /*0320*/  STG.E.U8 desc[UR36][R4.64+0x4b0], R3 ;  /* 0x0004b00304007986 */ /* 0x0003e2000c101124 */
[----:B0-----:R-:W-:Y:S05]  /*0330*/  @!P0 EXIT ;  /* 0x000000000000894d */ /* 0x001fea0003800000 */
[----:B------:R-:W-:Y:S01]  /*0340*/  MOV R2, R7 ;  /* 0x0000000700027202 */ /* 0x000fe20000000f00 */
[----:B------:R-:W-:Y:S01]  /*0350*/  IMAD.WIDE.U32 R16, R17, 0x4, RZ ;  /* 0x0000000411107825 */ /* 0x000fe200078e00ff */
[----:B------:R-:W0:Y:S03]  /*0360*/  LDCU UR38, c[0x0][0x3a0] ;  /* 0x00007400ff2677ac */ /* 0x000e260008000800 */
[----:B------:R-:W-:-:S07]  /*0370*/  IMAD.MOV.U32 R18, RZ, RZ, 0x1 ;  /* 0x00000001ff127424 */ /* 0x000fce00078e00ff */
.L_x_27:
[----:B------:R-:W-:Y:S01]  /*0380*/  MOV R0, 0x40 ;  /* 0x0000004000007802 */ /* 0x000fe20000000f00 */
[----:B-1----:R-:W-:Y:S02]  /*0390*/  IMAD.MOV.U32 R4, RZ, RZ, R16 ;  /* 0x000000ffff047224 */ /* 0x002fe400078e0010 */
[----:B------:R-:W-:Y:S01]  /*03a0*/  IMAD.MOV.U32 R5, RZ, RZ, R17 ;  /* 0x000000ffff057224 */ /* 0x000fe200078e0011 */
[----:B------:R1:W2:Y:S06]  /*03b0*/  LDC.64 R6, c[0x4][R0] ;  /* 0x0100000000067b82 */ /* 0x0002ac0000000a00 */
[----:B------:R-:W-:-:S07]  /*03c0*/  LEPC R20, `(.L_x_2) ;  /* 0x000000001014794e */ /* 0x000fce0000000000 */
[----:B012---:R-:W-:Y:S05]  /*03d0*/  CALL.ABS.NOINC R6 ;  /* 0x0000000006007343 */ /* 0x007fea0003c00000 */
.L_x_2:
[----:B------:R-:W-:Y:S01]  /*03e0*/  ISETP.GT.U32.AND P0, PT, R16, RZ, PT ;  /* 0x000000ff1000720c */ /* 0x000fe20003f04070 */
[----:B------:R-:W-:Y:S01]  /*03f0*/  IMAD.MOV.U32 R8, RZ, RZ, R4 ;  /* 0x000000ffff087224 */ /* 0x000fe200078e0004 */
[----:B------:R-:W-:Y:S01]  /*0400*/  MOV R9, R5 ;  /* 0x0000000500097202 */ /* 0x000fe20000000f00 */
[----:B------:R-:W-:Y:S01]  /*0410*/  IMAD.MOV.U32 R7, RZ, RZ, RZ ;  /* 0x000000ffff077224 */ /* 0x000fe200078e00ff */
[----:B------:R-:W-:Y:S01]  /*0420*/  ISETP.GT.U32.AND.EX P0, PT, R17, RZ, PT, P0 ;  /* 0x000000ff1100720c */ /* 0x000fe20003f04100 */
[----:B------:R-:W-:-:S12]  /*0430*/  IMAD.MOV.U32 R11, RZ, RZ, RZ ;  /* 0x000000ffff0b7224 */ /* 0x000fd800078e00ff */
[----:B------:R-:W-:Y:S01]  /*0440*/  @!P0 IADD3 R4, P1, PT, R7, R8, RZ ;  /* 0x0000000807048210 */ /* 0x000fe20007f3e0ff */
[----:B------:R-:W-:-:S04]  /*0450*/  @!P0 IMAD.MOV.U32 R7, RZ, RZ, 0x1 ;  /* 0x00000001ff078424 */ /* 0x000fc800078e00ff */
[----:B------:R-:W-:Y:S01]  /*0460*/  @!P0 IMAD.X R5, R11, 0x1, R9, P1 ;  /* 0x000000010b058824 */ /* 0x000fe200008e0609 */
[CC--:B------:R-:W-:Y:S01]  /*0470*/  IADD3 R0, P3, PT, R16.reuse, -R7.reuse, RZ ;  /* 0x8000000710007210 */ /* 0x0c0fe20007f7e0ff */
[----:B------:R-:W-:Y:S01]  /*0480*/  @!P0 IMAD.MOV.U32 R11, RZ, RZ, RZ ;  /* 0x000000ffff0b8224 */ /* 0x000fe200078e00ff */
[----:B------:R-:W-:Y:S02]  /*0490*/  ISETP.GT.U32.AND P1, PT, R16, R7, PT ;  /* 0x000000071000720c */ /* 0x000fe40003f24070 */
[----:B------:R-:W-:Y:S01]  /*04a0*/  ISETP.LE.U32.AND P2, PT, R0, 0x3, PT ;  /* 0x000000030000780c */ /* 0x000fe20003f43070 */
[C---:B------:R-:W-:Y:S01]  /*04b0*/  IMAD.X R0, R17.reuse, 0x1, ~R11, P3 ;  /* 0x0000000111007824 */ /* 0x040fe200018e0e0b */
[----:B------:R0:W-:Y:S01]  /*04c0*/  @!P0 ST.E.U8 desc[UR36][R4.64], RZ ;  /* 0x000000ff04008985 */ /* 0x0001e2000c101124 */
[----:B------:R-:W-:-:S04]  /*04d0*/  ISETP.GT.U32.AND.EX P1, PT, R17, R11, PT, P1 ;  /* 0x0000000b1100720c */ /* 0x000fc80003f24110 */
[----:B------:R-:W-:-:S13]  /*04e0*/  ISETP.LE.U32.OR.EX P1, PT, R0, RZ, !P1, P2 ;  /* 0x000000ff0000720c */ /* 0x000fda0004f23520 */
[----:B0-----:R-:W-:Y:S05]  /*04f0*/  @P1 BRA `(.L_x_3) ;  /* 0x0000000000401947 */ /* 0x001fea0003800000 */
[----:B------:R-:W-:Y:S01]  /*0500*/  IADD3 R0, P1, PT, R16, -0x3, RZ ;  /* 0xfffffffd10007810 */ /* 0x000fe20007f3e0ff */
[----:B------:R-:W-:Y:S01]  /*0510*/  BSSY.RECONVERGENT B0, `(.L_x_3) ;  /* 0x000000e000007945 */ /* 0x000fe20003800200 */
[----:B------:R-:W-:Y:S02]  /*0520*/  PLOP3.LUT P0, PT, PT, PT, PT, 0x8, 0x80 ;  /* 0x000000000080781c */ /* 0x000fe40003f0e170 */
[----:B------:R-:W-:-:S11]  /*0530*/  IADD3.X R3, PT, PT, R17, -0x1, RZ, P1, !PT ;  /* 0xffffffff11037810 */ /* 0x000fd60000ffe4ff */
.L_x_4:
[C---:B0-----:R-:W-:Y:S02]  /*0540*/  IADD3 R4, P1, PT, R7.reuse, R8, RZ ;  /* 0x0000000807047210 */ /* 0x041fe40007f3e0ff */
[----:B------:R-:W-:Y:S02]  /*0550*/  IADD3 R7, P2, PT, R7, 0x4, RZ ;  /* 0x0000000407077810 */ /* 0x000fe40007f5e0ff */
[----:B------:R-:W-:Y:S02]  /*0560*/  IADD3.X R5, PT, PT, R11, R9, RZ, P1, !PT ;  /* 0x000000090b057210 */ /* 0x000fe40000ffe4ff */
[----:B------:R-:W-:Y:S01]  /*0570*/  ISETP.GE.U32.AND P1, PT, R7, R0, PT ;  /* 0x000000000700720c */ /* 0x000fe20003f26070 */
[----:B------:R-:W-:Y:S02]  /*0580*/  IMAD.X R11, RZ, RZ, R11, P2 ;  /* 0x000000ffff0b7224 */ /* 0x000fe400010e060b */
[----:B------:R0:W-:Y:S03]  /*0590*/  ST.E.U8 desc[UR36][R4.64], RZ ;  /* 0x000000ff04007985 */ /* 0x0001e6000c101124 */
[----:B------:R-:W-:Y:S01]  /*05a0*/  ISETP.GE.U32.AND.EX P1, PT, R11, R3, PT, P1 ;  /* 0x000000030b00720c */ /* 0x000fe20003f26110 */
[----:B------:R0:W-:Y:S04]  /*05b0*/  ST.E.U8 desc[UR36][R4.64+0x1], RZ ;  /* 0x000001ff04007985 */ /* 0x0001e8000c101124 */
[----:B------:R0:W-:Y:S04]  /*05c0*/  ST.E.U8 desc[UR36][R4.64+0x2], RZ ;  /* 0x000002ff04007985 */ /* 0x0001e8000c101124 */
[----:B------:R0:W-:Y:S04]  /*05d0*/  ST.E.U8 desc[UR36][R4.64+0x3], RZ ;  /* 0x000003ff04007985 */ /* 0x0001e8000c101124 */
[----:B------:R-:W-:Y:S05]  /*05e0*/  @!P1 BRA `(.L_x_4) ;  /* 0xfffffffc00d49947 */ /* 0x000fea000383ffff */
[----:B------:R-:W-:Y:S05]  /*05f0*/  BSYNC.RECONVERGENT B0 ;  /* 0x0000000000007941 */ /* 0x000fea0003800200 */
.L_x_3:
[CC--:B------:R-:W-:Y:S01]  /*0600*/  IADD3 R0, P3, PT, R16.reuse, -R7.reuse, RZ ;  /* 0x8000000710007210 */ /* 0x0c0fe20007f7e0ff */
[----:B------:R-:W-:Y:S01]  /*0610*/  HFMA2 R3, -RZ, RZ, 0, 0 ;  /* 0x00000000ff037431 */ /* 0x000fe200000001ff */
[----:B------:R-:W-:Y:S01]  /*0620*/  ISETP.GT.U32.AND P2, PT, R16, R7, PT ;  /* 0x000000071000720c */ /* 0x000fe20003f44070 */
[----:B------:R-:W-:Y:S01]  /*0630*/  BSSY.RECONVERGENT B1, `(.L_x_5) ;  /* 0x0000084000017945 */ /* 0x000fe20003800200 */
[----:B------:R-:W-:Y:S01]  /*0640*/  ISETP.LE.U32.AND P1, PT, R0, 0x1, PT ;  /* 0x000000010000780c */ /* 0x000fe20003f23070 */
[C---:B------:R-:W-:Y:S01]  /*0650*/  IMAD.X R0, R17.reuse, 0x1, ~R11, P3 ;  /* 0x0000000111007824 */ /* 0x040fe200018e0e0b */
[----:B------:R-:W-:Y:S01]  /*0660*/  ISETP.GT.U32.AND.EX P2, PT, R17, R11, PT, P2 ;  /* 0x0000000b1100720c */ /* 0x000fe20003f44120 */
[----:B0-----:R-:W-:-:S03]  /*0670*/  IMAD.MOV.U32 R5, RZ, RZ, RZ ;  /* 0x000000ffff057224 */ /* 0x001fc600078e00ff */
[----:B------:R-:W-:-:S13]  /*0680*/  ISETP.LE.U32.OR.EX P1, PT, R0, RZ, !P2, P1 ;  /* 0x000000ff0000720c */ /* 0x000fda0005723510 */
[C---:B------:R-:W-:Y:S02]  /*0690*/  @!P1 IADD3 R12, P3, PT, R7.reuse, R8, RZ ;  /* 0x00000008070c9210 */ /* 0x040fe40007f7e0ff */
[----:B------:R-:W-:Y:S02]  /*06a0*/  @!P1 IADD3 R7, P2, PT, R7, 0x2, RZ ;  /* 0x0000000207079810 */ /* 0x000fe40007f5e0ff */
[----:B------:R-:W-:Y:S01]  /*06b0*/  @!P1 PLOP3.LUT P0, PT, PT, PT, PT, 0x8, 0x80 ;  /* 0x000000000080981c */ /* 0x000fe20003f0e170 */
[----:B------:R-:W-:Y:S02]  /*06c0*/  @!P1 IMAD.X R13, R11, 0x1, R9, P3 ;  /* 0x000000010b0d9824 */ /* 0x000fe400018e0609 */
[----:B------:R-:W-:Y:S01]  /*06d0*/  @!P1 IMAD.X R11, RZ, RZ, R11, P2 ;  /* 0x000000ffff0b9224 */ /* 0x000fe200010e060b */
[----:B------:R-:W-:Y:S02]  /*06e0*/  ISETP.LT.U32.AND P2, PT, R7, R16, PT ;  /* 0x000000100700720c */ /* 0x000fe40003f41070 */
[----:B------:R0:W-:Y:S02]  /*06f0*/  @!P1 ST.E.U8 desc[UR36][R12.64], RZ ;  /* 0x000000ff0c009985 */ /* 0x0001e4000c101124 */
[----:B------:R-:W-:-:S02]  /*0700*/  ISETP.LT.U32.OR.EX P0, PT, R11, R17, P0, P2 ;  /* 0x000000110b00720c */ /* 0x000fc40000701520 */
[----:B------:R0:W-:Y:S11]  /*0710*/  @!P1 ST.E.U8 desc[UR36][R12.64+0x1], RZ ;  /* 0x000001ff0c009985 */ /* 0x0001f6000c101124 */
[----:B------:R-:W-:-:S05]  /*0720*/  @P0 IADD3 R6, P2, PT, R7, R8, RZ ;  /* 0x0000000807060210 */ /* 0x000fca0007f5e0ff */
[----:B------:R-:W-:Y:S02]  /*0730*/  @P0 IMAD.X R7, R11, 0x1, R9, P2 ;  /* 0x000000010b070824 */ /* 0x000fe400010e0609 */
[----:B------:R-:W1:Y:S03]  /*0740*/  LDC.64 R10, c[0x0][0x390] ;  /* 0x0000e400ff0a7b82 */ /* 0x000e660000000a00 */
[----:B------:R0:W-:Y:S03]  /*0750*/  @P0 ST.E.U8 desc[UR36][R6.64], RZ ;  /* 0x000000ff06000985 */ /* 0x0001e6000c101124 */
.L_x_19:
[----:B0-----:R-:W-:-:S05]  /*0760*/  IADD3 R6, P0, PT, R22, R5, RZ ;  /* 0x0000000516067210 */ /* 0x001fca0007f1e0ff */
[----:B------:R-:W-:-:S05]  /*0770*/  IMAD.X R7, RZ, RZ, R23, P0 ;  /* 0x000000ffff077224 */ /* 0x000fca00000e0617 */
[----:B------:R-:W2:Y:S01]  /*0780*/  LDG.E.U8 R6, desc[UR36][R6.64+0x4b0] ;  /* 0x0004b02406067981 */ /* 0x000ea2000c1e1100 */
[----:B------:R-:W-:Y:S01]  /*0790*/  BSSY.RECONVERGENT B0, `(.L_x_6) ;  /* 0x000006a000007945 */ /* 0x000fe20003800200 */
[----:B--2---:R-:W-:-:S13]  /*07a0*/  ISETP.NE.AND P0, PT, R6, RZ, PT ;  /* 0x000000ff0600720c */ /* 0x004fda0003f05270 */
[----:B------:R-:W-:Y:S05]  /*07b0*/  @P0 BRA `(.L_x_7) ;  /* 0x00000004009c0947 */ /* 0x000fea0003800000 */
[----:B------:R-:W-:-:S04]  /*07c0*/  IMAD R13, R2, UR38, R5 ;  /* 0x00000026020d7c24 */ /* 0x000fc8000f8e0205 */
[----:B-1----:R-:W-:-:S05]  /*07d0*/  IMAD.WIDE R12, R13, 0x4, R10 ;  /* 0x000000040d0c7825 */ /* 0x002fca00078e020a */
[----:B------:R-:W2:Y:S01]  /*07e0*/  LDG.E R19, desc[UR36][R12.64] ;  /* 0x000000240c137981 */ /* 0x000ea2000c1e1900 */
[----:B------:R-:W-:Y:S01]  /*07f0*/  BSSY.RECONVERGENT B2, `(.L_x_8) ;  /* 0x0000007000027945 */ /* 0x000fe20003800200 */
[----:B------:R-:W-:Y:S01]  /*0800*/  IMAD.MOV.U32 R4, RZ, RZ, RZ ;  /* 0x000000ffff047224 */ /* 0x000fe200078e00ff */
[----:B------:R-:W-:Y:S01]  /*0810*/  MOV R0, 0x860 ;  /* 0x0000086000007802 */ /* 0x000fe20000000f00 */
[----:B------:R-:W-:Y:S01]  /*0820*/  IMAD.MOV.U32 R7, RZ, RZ, 0x3ff00000 ;  /* 0x3ff00000ff077424 */ /* 0x000fe200078e00ff */
[----:B--2---:R-:W0:Y:S02]  /*0830*/  F2F.F64.F32 R36, R19 ;  /* 0x0000001300247310 */ /* 0x004e240000201800 */
[----:B0-----:R-:W-:-:S11]  /*0840*/  DADD R32, -RZ, |R36| ;  /* 0x00000000ff207229 */ /* 0x001fd60000000524 */
[----:B------:R-:W-:Y:S05]  /*0850*/  CALL.REL.NOINC `($_Z20contructSolutionCudaP17curandStateXORWOWP3AntPfPK5Pointi$__internal_accurate_pow) ;  /* 0x0000000c00b87944 */ /* 0x000fea0003c00000 */
[----:B------:R-:W-:Y:S05]  /*0860*/  BSYNC.RECONVERGENT B2 ;  /* 0x0000000000027941 */ /* 0x000fea0003800200 */
.L_x_8:
[----:B------:R-:W0:Y:S02]  /*0870*/  LDC.64 R20, c[0x0][0x398] ;  /* 0x0000e600ff147b82 */ /* 0x000e240000000a00 */
[----:B0-----:R-:W-:-:S04]  /*0880*/  IMAD.WIDE R26, R2, 0xc, R20 ;  /* 0x0000000c021a7825 */ /* 0x001fc800078e0214 */
[----:B------:R-:W-:Y:S01]  /*0890*/  IMAD.WIDE.U32 R20, R5, 0xc, R20 ;  /* 0x0000000c05147825 */ /* 0x000fe200078e0014 */
[----:B------:R-:W2:Y:S04]  /*08a0*/  LDG.E R12, desc[UR36][R26.64+0x8] ;  /* 0x000008241a0c7981 */ /* 0x000ea8000c1e1900 */
[----:B------:R-:W2:Y:S04]  /*08b0*/  LDG.E R13, desc[UR36][R20.64+0x8] ;  /* 0x00000824140d7981 */ /* 0x000ea8000c1e1900 */
[----:B------:R-:W3:Y:S04]  /*08c0*/  LDG.E R0, desc[UR36][R26.64+0x4] ;  /* 0x000004241a007981 */ /* 0x000ee8000c1e1900 */
[----:B------:R-:W3:Y:S01]  /*08d0*/  LDG.E R29, desc[UR36][R20.64+0x4] ;  /* 0x00000424141d7981 */ /* 0x000ee2000c1e1900 */
[----:B------:R-:W-:Y:S01]  /*08e0*/  DADD R14, R36, 1 ;  /* 0x3ff00000240e7429 */ /* 0x000fe20000000000 */
[----:B------:R-:W-:Y:S01]  /*08f0*/  ISETP.GE.AND P0, PT, R37, RZ, PT ;  /* 0x000000ff2500720c */ /* 0x000fe20003f06270 */
[----:B------:R-:W-:Y:S01]  /*0900*/  BSSY.RECONVERGENT B2, `(.L_x_9) ;  /* 0x0000019000027945 */ /* 0x000fe20003800200 */
[----:B------:R-:W-:-:S02]  /*0910*/  FSETP.NEU.AND P3, PT, R19, RZ, PT ;  /* 0x000000ff1300720b */ /* 0x000fc40003f6d000 */
[----:B------:R-:W-:-:S05]  /*0920*/  FSETP.NEU.AND P2, PT, R19, 1, PT ;  /* 0x3f8000001300780b */ /* 0x000fca0003f4d000 */
[----:B------:R-:W-:-:S04]  /*0930*/  LOP3.LUT R14, R15, 0x7ff00000, RZ, 0xc0, !PT ;  /* 0x7ff000000f0e7812 */ /* 0x000fc800078ec0ff */
[----:B------:R-:W-:Y:S01]  /*0940*/  ISETP.NE.AND P4, PT, R14, 0x7ff00000, PT ;  /* 0x7ff000000e00780c */ /* 0x000fe20003f85270 */
[----:B--2---:R-:W-:Y:S01]  /*0950*/  FADD R28, R12, -R13 ;  /* 0x8000000d0c1c7221 */ /* 0x004fe20000000000 */
[----:B------:R-:W-:Y:S01]  /*0960*/  DADD R12, -RZ, -R6 ;  /* 0x00000000ff0c7229 */ /* 0x000fe20000000906 */
[----:B---3--:R-:W-:Y:S02]  /*0970*/  FADD R0, R0, -R29 ;  /* 0x8000001d00007221 */ /* 0x008fe40000000000 */
[----:B------:R-:W-:-:S07]  /*0980*/  FMUL R29, R28, R28 ;  /* 0x0000001c1c1d7220 */ /* 0x000fce0000400000 */
[----:B------:R-:W-:Y:S01]  /*0990*/  FSEL R6, R12, R6, !P0 ;  /* 0x000000060c067208 */ /* 0x000fe20004000000 */
[----:B------:R-:W-:Y:S01]  /*09a0*/  FFMA R29, R0, R0, R29 ;  /* 0x00000000001d7223 */ /* 0x000fe2000000001d */
[----:B------:R-:W-:Y:S02]  /*09b0*/  FSEL R7, R13, R7, !P0 ;  /* 0x000000070d077208 */ /* 0x000fe40004000000 */
[----:B------:R-:W-:Y:S01]  /*09c0*/  FSEL R6, R6, RZ, P3 ;  /* 0x000000ff06067208 */ /* 0x000fe20001800000 */
[----:B------:R0:W1:Y:S01]  /*09d0*/  MUFU.RSQ R0, R29 ;  /* 0x0000001d00007308 */ /* 0x0000620000001400 */
[----:B------:R-:W-:Y:S01]  /*09e0*/  VIADD R12, R29, 0xf3000000 ;  /* 0xf30000001d0c7836 */ /* 0x000fe20000000000 */
[----:B------:R-:W-:-:S04]  /*09f0*/  FSEL R7, R37, R7, !P3 ;  /* 0x0000000725077208 */ /* 0x000fc80005800000 */
[----:B------:R-:W-:Y:S01]  /*0a00*/  ISETP.GT.U32.AND P1, PT, R12, 0x727fffff, PT ;  /* 0x727fffff0c00780c */ /* 0x000fe20003f24070 */
[----:B------:R-:W-:-:S12]  /*0a10*/  @P4 BRA `(.L_x_10) ;  /* 0x00000000001c4947 */ /* 0x000fd80003800000 */
[----:B------:R-:W-:-:S13]  /*0a20*/  FSETP.NAN.AND P3, PT, R19, R19, PT ;  /* 0x000000131300720b */ /* 0x000fda0003f68000 */
[----:B------:R-:W-:Y:S01]  /*0a30*/  @P3 DADD R6, R36, 1 ;  /* 0x3ff0000024063429 */ /* 0x000fe20000000000 */
[----:B------:R-:W-:Y:S10]  /*0a40*/  @P3 BRA `(.L_x_10) ;  /* 0x0000000000103947 */ /* 0x000ff40003800000 */
[----:B------:R-:W-:-:S14]  /*0a50*/  DSETP.NEU.AND P3, PT, |R36|, +INF , PT ;  /* 0x7ff000002400742a */ /* 0x000fdc0003f6d200 */
[----:B------:R-:W-:Y:S01]  /*0a60*/  @!P3 MOV R12, 0xfff00000 ;  /* 0xfff00000000cb802 */ /* 0x000fe20000000f00 */
[----:B------:R-:W-:-:S03]  /*0a70*/  @!P3 IMAD.MOV.U32 R6, RZ, RZ, RZ ;  /* 0x000000ffff06b224 */ /* 0x000fc600078e00ff */
[----:B------:R-:W-:-:S07]  /*0a80*/  @!P3 SEL R7, R12, 0x7ff00000, !P0 ;  /* 0x7ff000000c07b807 */ /* 0x000fce0004000000 */
.L_x_10:
[----:B------:R-:W-:Y:S05]  /*0a90*/  BSYNC.RECONVERGENT B2 ;  /* 0x0000000000027941 */ /* 0x000fea0003800200 */
.L_x_9:
[----:B------:R-:W-:Y:S01]  /*0aa0*/  BSSY.RECONVERGENT B2, `(.L_x_11) ;  /* 0x000000b000027945 */ /* 0x000fe20003800200 */
[----:B------:R-:W-:Y:S02]  /*0ab0*/  FSEL R36, R6, RZ, P2 ;  /* 0x000000ff06247208 */ /* 0x000fe40001000000 */
[----:B------:R-:W-:Y:S01]  /*0ac0*/  FSEL R37, R7, 1.875, P2 ;  /* 0x3ff0000007257808 */ /* 0x000fe20001000000 */
[----:B------:R-:W-:Y:S06]  /*0ad0*/  @!P1 BRA `(.L_x_12) ;  /* 0x00000000000c9947 */ /* 0x000fec0003800000 */
[----:B------:R-:W-:-:S07]  /*0ae0*/  MOV R15, 0xb00 ;  /* 0x00000b00000f7802 */ /* 0x000fce0000000f00 */
[----:B01----:R-:W-:Y:S05]  /*0af0*/  CALL.REL.NOINC `($__internal_1_$__cuda_sm20_sqrt_rn_f32_slowpath) ;  /* 0x0000000800b07944 */ /* 0x003fea0003c00000 */
[----:B------:R-:W-:Y:S05]  /*0b00*/  BRA `(.L_x_13) ;  /* 0x0000000000107947 */ /* 0x000fea0003800000 */
.L_x_12:
[----:B-1----:R-:W-:Y:S01]  /*0b10*/  FMUL.FTZ R14, R29, R0 ;  /* 0x000000001d0e7220 */ /* 0x002fe20000410000 */
[----:B------:R-:W-:-:S03]  /*0b20*/  FMUL.FTZ R0, R0, 0.5 ;  /* 0x3f00000000007820 */ /* 0x000fc60000410000 */
[----:B------:R-:W-:-:S04]  /*0b30*/  FFMA R7, -R14, R14, R29 ;  /* 0x0000000e0e077223 */ /* 0x000fc8000000011d */
[----:B------:R-:W-:-:S07]  /*0b40*/  FFMA R14, R7, R0, R14 ;  /* 0x00000000070e7223 */ /* 0x000fce000000000e */
.L_x_13:
[----:B------:R-:W-:Y:S05]  /*0b50*/  BSYNC.RECONVERGENT B2 ;  /* 0x0000000000027941 */ /* 0x000fea0003800200 */
.L_x_11:
[----:B------:R-:W1:Y:S01]  /*0b60*/  F2F.F64.F32 R14, R14 ;  /* 0x0000000e000e7310 */ /* 0x000e620000201800 */
[----:B------:R-:W-:Y:S07]  /*0b70*/  BSSY.RECONVERGENT B2, `(.L_x_14) ;  /* 0x000000e000027945 */ /* 0x000fee0003800200 */
[----:B-1----:R-:W1:Y:S01]  /*0b80*/  MUFU.RCP64H R7, R15 ;  /* 0x0000000f00077308 */ /* 0x002e620000001800 */
[----:B------:R-:W-:-:S05]  /*0b90*/  VIADD R6, R15, 0x300402 ;  /* 0x003004020f067836 */ /* 0x000fca0000000000 */
[----:B------:R-:W-:Y:S01]  /*0ba0*/  FSETP.GEU.AND P0, PT, |R6|, 5.8789094863358348022e-39, PT ;  /* 0x004004020600780b */ /* 0x000fe20003f0e200 */
[----:B-1----:R-:W-:-:S08]  /*0bb0*/  DFMA R12, -R14, R6, 1 ;  /* 0x3ff000000e0c742b */ /* 0x002fd00000000106 */
[----:B------:R-:W-:-:S08]  /*0bc0*/  DFMA R12, R12, R12, R12 ;  /* 0x0000000c0c0c722b */ /* 0x000fd0000000000c */
[----:B------:R-:W-:-:S08]  /*0bd0*/  DFMA R12, R6, R12, R6 ;  /* 0x0000000c060c722b */ /* 0x000fd00000000006 */
[----:B------:R-:W-:-:S08]  /*0be0*/  DFMA R38, -R14, R12, 1 ;  /* 0x3ff000000e26742b */ /* 0x000fd0000000010c */
[----:B------:R-:W-:Y:S01]  /*0bf0*/  DFMA R38, R12, R38, R12 ;  /* 0x000000260c26722b */ /* 0x000fe2000000000c */
[----:B------:R-:W-:Y:S10]  /*0c00*/  @P0 BRA `(.L_x_15) ;  /* 0x0000000000100947 */ /* 0x000ff40003800000 */
[----:B------:R-:W-:-:S05]  /*0c10*/  LOP3.LUT R0, R15, 0x7fffffff, RZ, 0xc0, !PT ;  /* 0x7fffffff0f007812 */ /* 0x000fca00078ec0ff */
[----:B------:R-:W-:Y:S01]  /*0c20*/  VIADD R19, R0, 0xfff00000 ;  /* 0xfff0000000137836 */ /* 0x000fe20000000000 */
[----:B------:R-:W-:-:S07]  /*0c30*/  MOV R0, 0xc50 ;  /* 0x00000c5000007802 */ /* 0x000fce0000000f00 */
[----:B0-----:R-:W-:Y:S05]  /*0c40*/  CALL.REL.NOINC `($__internal_0_$__cuda_sm20_dblrcp_rn_slowpath_v3) ;  /* 0x0000000400a87944 */ /* 0x001fea0003c00000 */
.L_x_15:
[----:B------:R-:W-:Y:S05]  /*0c50*/  BSYNC.RECONVERGENT B2 ;  /* 0x0000000000027941 */ /* 0x000fea0003800200 */
.L_x_14:
[----:B------:R-:W-:Y:S01]  /*0c60*/  DADD R32, -RZ, |R38| ;  /* 0x00000000ff207229 */ /* 0x000fe20000000526 */
[----:B------:R-:W-:Y:S01]  /*0c70*/  BSSY.RECONVERGENT B2, `(.L_x_16) ;  /* 0x0000004000027945 */ /* 0x000fe20003800200 */
[----:B------:R-:W-:Y:S01]  /*0c80*/  IMAD.MOV.U32 R7, RZ, RZ, 0x40000000 ;  /* 0x40000000ff077424 */ /* 0x000fe200078e00ff */
[----:B------:R-:W-:-:S08]  /*0c90*/  MOV R0, 0xcb0 ;  /* 0x00000cb000007802 */ /* 0x000fd00000000f00 */
[----:B0-----:R-:W-:Y:S05]  /*0ca0*/  CALL.REL.NOINC `($_Z20contructSolutionCudaP17curandStateXORWOWP3AntPfPK5Pointi$__internal_accurate_pow) ;  /* 0x0000000800a47944 */ /* 0x001fea0003c00000 */
[----:B------:R-:W-:Y:S05]  /*0cb0*/  BSYNC.RECONVERGENT B2 ;  /* 0x0000000000027941 */ /* 0x000fea0003800200 */
.L_x_16:
[C---:B------:R-:W-:Y:S01]  /*0cc0*/  DADD R12, R38.reuse, 2 ;  /* 0x40000000260c7429 */ /* 0x040fe20000000000 */
[----:B------:R-:W-:Y:S01]  /*0cd0*/  BSSY.RECONVERGENT B2, `(.L_x_17) ;  /* 0x000000e000027945 */ /* 0x000fe20003800200 */
[C---:B------:R-:W-:Y:S02]  /*0ce0*/  DSETP.NEU.AND P0, PT, R38.reuse, RZ, PT ;  /* 0x000000ff2600722a */ /* 0x040fe40003f0d000 */
[----:B------:R-:W-:-:S04]  /*0cf0*/  DSETP.NEU.AND P2, PT, R38, 1, PT ;  /* 0x3ff000002600742a */ /* 0x000fc80003f4d000 */
[----:B------:R-:W-:Y:S02]  /*0d00*/  FSEL R6, R6, RZ, P0 ;  /* 0x000000ff06067208 */ /* 0x000fe40000000000 */
[----:B------:R-:W-:Y:S02]  /*0d10*/  LOP3.LUT R12, R13, 0x7ff00000, RZ, 0xc0, !PT ;  /* 0x7ff000000d0c7812 */ /* 0x000fe400078ec0ff */
[----:B------:R-:W-:Y:S02]  /*0d20*/  FSEL R7, R7, RZ, P0 ;  /* 0x000000ff07077208 */ /* 0x000fe40000000000 */
[----:B------:R-:W-:-:S13]  /*0d30*/  ISETP.NE.AND P1, PT, R12, 0x7ff00000, PT ;  /* 0x7ff000000c00780c */ /* 0x000fda0003f25270 */
[----:B------:R-:W-:Y:S05]  /*0d40*/  @P1 BRA `(.L_x_18) ;  /* 0x0000000000181947 */ /* 0x000fea0003800000 */
[----:B------:R-:W-:-:S14]  /*0d50*/  DSETP.NAN.AND P0, PT, R38, R38, PT ;  /* 0x000000262600722a */ /* 0x000fdc0003f08000 */
[----:B------:R-:W-:Y:S01]  /*0d60*/  @P0 DADD R6, R38, 2 ;  /* 0x4000000026060429 */ /* 0x000fe20000000000 */
[----:B------:R-:W-:Y:S10]  /*0d70*/  @P0 BRA `(.L_x_18) ;  /* 0x00000000000c0947 */ /* 0x000ff40003800000 */
[----:B------:R-:W-:-:S14]  /*0d80*/  DSETP.NEU.AND P0, PT, |R38|, +INF , PT ;  /* 0x7ff000002600742a */ /* 0x000fdc0003f0d200 */
[----:B------:R-:W-:Y:S01]  /*0d90*/  @!P0 IMAD.MOV.U32 R6, RZ, RZ, 0x0 ;  /* 0x00000000ff068424 */ /* 0x000fe200078e00ff */
[----:B------:R-:W-:-:S07]  /*0da0*/  @!P0 MOV R7, 0x7ff00000 ;  /* 0x7ff0000000078802 */ /* 0x000fce0000000f00 */
.L_x_18:
[----:B------:R-:W-:Y:S05]  /*0db0*/  BSYNC.RECONVERGENT B2 ;  /* 0x0000000000027941 */ /* 0x000fea0003800200 */
.L_x_17:
[----:B------:R-:W-:Y:S02]  /*0dc0*/  FSEL R6, R6, RZ, P2 ;  /* 0x000000ff06067208 */ /* 0x000fe40001000000 */
[----:B------:R-:W-:-:S06]  /*0dd0*/  FSEL R7, R7, 1.875, P2 ;  /* 0x3ff0000007077808 */ /* 0x000fcc0001000000 */
[----:B------:R-:W-:Y:S01]  /*0de0*/  DMUL R36, R36, R6 ;  /* 0x0000000624247228 */ /* 0x000fe20000000000 */
[----:B------:R-:W-:-:S09]  /*0df0*/  IMAD.WIDE.U32 R6, R5, 0x4, R8 ;  /* 0x0000000405067825 */ /* 0x000fd200078e0008 */
[----:B------:R-:W0:Y:S02]  /*0e00*/  F2F.F32.F64 R36, R36 ;  /* 0x0000002400247310 */ /* 0x000e240000301000 */
[----:B0-----:R0:W-:Y:S01]  /*0e10*/  ST.E desc[UR36][R6.64], R36 ;  /* 0x0000002406007985 */ /* 0x0011e2000c101924 */
[----:B------:R-:W-:-:S07]  /*0e20*/  FADD R3, R3, R36 ;  /* 0x0000002403037221 */ /* 0x000fce0000000000 */
.L_x_7:
[----:B------:R-:W-:Y:S05]  /*0e30*/  BSYNC.RECONVERGENT B0 ;  /* 0x0000000000007941 */ /* 0x000fea0003800200 */
.L_x_6:
[----:B------:R-:W-:-:S05]  /*0e40*/  VIADD R5, R5, 0x1 ;  /* 0x0000000105057836 */ /* 0x000fca0000000000 */
[----:B------:R-:W-:-:S13]  /*0e50*/  ISETP.NE.AND P0, PT, R5, UR38, PT ;  /* 0x0000002605007c0c */ /* 0x000fda000bf05270 */
[----:B------:R-:W-:Y:S05]  /*0e60*/  @P0 BRA `(.L_x_19) ;  /* 0xfffffff8003c0947 */ /* 0x000fea000383ffff */
[----:B------:R-:W-:Y:S05]  /*0e70*/  BSYNC.RECONVERGENT B1 ;  /* 0x0000000000017941 */ /* 0x000fea0003800200 */
.L_x_5:
[----:B------:R-:W2:Y:S04]  /*0e80*/  LDG.E.64 R4, desc[UR36][R24.64] ;  /* 0x0000002418047981 */ /* 0x000ea8000c1e1b00 */
[----:B-1----:R-:W3:Y:S04]  /*0e90*/  LDG.E.64 R10, desc[UR36][R24.64+0x10] ;  /* 0x00001024180a7981 */ /* 0x002ee8000c1e1b00 */
[----:B0-----:R-:W4:Y:S01]  /*0ea0*/  LDG.E.64 R6, desc[UR36][R24.64+0x8] ;  /* 0x0000082418067981 */ /* 0x001f22000c1e1b00 */
[----:B------:R-:W-:Y:S04]  /*0eb0*/  BSSY.RECONVERGENT B0, `(.L_x_20) ;  /* 0x0000037000007945 */ /* 0x000fe80003800200 */
[----:B------:R-:W-:Y:S01]  /*0ec0*/  BSSY.RELIABLE B1, `(.L_x_21) ;  /* 0x0000029000017945 */ /* 0x000fe20003800100 */
[----:B--2---:R-:W-:Y:S01]  /*0ed0*/  SHF.R.U32.HI R0, RZ, 0x2, R5 ;  /* 0x00000002ff007819 */ /* 0x004fe20000011605 */
[----:B------:R-:W-:-:S03]  /*0ee0*/  VIADD R4, R4, 0x587c5 ;  /* 0x000587c504047836 */ /* 0x000fc60000000000 */
[----:B------:R-:W-:Y:S01]  /*0ef0*/  LOP3.LUT R0, R0, R5, RZ, 0x3c, !PT ;  /* 0x0000000500007212 */ /* 0x000fe200078e3cff */
[----:B---3--:R-:W-:Y:S01]  /*0f00*/  IMAD.SHL.U32 R5, R11, 0x10, RZ ;  /* 0x000000100b057824 */ /* 0x008fe200078e00ff */
[----:B------:R-:W-:Y:S01]  /*0f10*/  MOV R13, R10 ;  /* 0x0000000a000d7202 */ /* 0x000fe20000000f00 */
[----:B------:R-:W-:Y:S02]  /*0f20*/  IMAD.MOV.U32 R14, RZ, RZ, R11 ;  /* 0x000000ffff0e7224 */ /* 0x000fe400078e000b */
[C---:B------:R-:W-:Y:S02]  /*0f30*/  IMAD.SHL.U32 R2, R0.reuse, 0x2, RZ ;  /* 0x0000000200027824 */ /* 0x040fe400078e00ff */
[----:B----4-:R-:W-:Y:S02]  /*0f40*/  IMAD.MOV.U32 R12, RZ, RZ, R7 ;  /* 0x000000ffff0c7224 */ /* 0x010fe400078e0007 */
[----:B------:R-:W-:Y:S01]  /*0f50*/  IMAD.MOV.U32 R7, RZ, RZ, 0x2f800000 ;  /* 0x2f800000ff077424 */ /* 0x000fe200078e00ff */
[----:B------:R-:W-:Y:S01]  /*0f60*/  LOP3.LUT R2, R0, R2, R5, 0x96, !PT ;  /* 0x0000000200027212 */ /* 0x000fe200078e9605 */
[----:B------:R-:W-:Y:S01]  /*0f70*/  IMAD.MOV.U32 R5, RZ, RZ, R6 ;  /* 0x000000ffff057224 */ /* 0x000fe200078e0006 */
[----:B------:R0:W-:Y:S02]  /*0f80*/  STG.E.64 desc[UR36][R24.64+0x8], R12 ;  /* 0x0000080c18007986 */ /* 0x0001e4000c101b24 */
[----:B------:R-:W-:Y:S01]  /*0f90*/  LOP3.LUT R15, R2, R11, RZ, 0x3c, !PT ;  /* 0x0000000b020f7212 */ /* 0x000fe200078e3cff */
[----:B------:R-:W-:Y:S01]  /*0fa0*/  IMAD.MOV.U32 R11, RZ, RZ, RZ ;  /* 0x000000ffff0b7224 */ /* 0x000fe200078e00ff */
[----:B------:R0:W-:Y:S03]  /*0fb0*/  STG.E.64 desc[UR36][R24.64], R4 ;  /* 0x0000000418007986 */ /* 0x0001e6000c101b24 */
[----:B------:R-:W-:Y:S01]  /*0fc0*/  IMAD.IADD R0, R15, 0x1, R4 ;  /* 0x000000010f007824 */ /* 0x000fe200078e0204 */
[----:B------:R0:W-:Y:S04]  /*0fd0*/  STG.E.64 desc[UR36][R24.64+0x10], R14 ;  /* 0x0000100e18007986 */ /* 0x0001e8000c101b24 */
[----:B------:R-:W-:-:S05]  /*0fe0*/  I2FP.F32.U32 R0, R0 ;  /* 0x0000000000007245 */ /* 0x000fca0000201000 */
[----:B------:R-:W-:-:S04]  /*0ff0*/  FFMA R0, R0, R7, 1.1641532182693481445e-10 ;  /* 0x2f00000000007423 */ /* 0x000fc80000000007 */
[----:B------:R-:W-:-:S07]  /*1000*/  FMUL R0, R3, R0 ;  /* 0x0000000003007220 */ /* 0x000fce0000400000 */
.L_x_25:
[----:B------:R-:W-:-:S04]  /*1010*/  IADD3 R2, P0, PT, R22, R11, RZ ;  /* 0x0000000b16027210 */ /* 0x000fc80007f1e0ff */
[----:B------:R-:W-:-:S05]  /*1020*/  IADD3.X R3, PT, PT, RZ, R23, RZ, P0, !PT ;  /* 0x00000017ff037210 */ /* 0x000fca00007fe4ff */
[----:B------:R-:W2:Y:S01]  /*1030*/  LDG.E.U8 R2, desc[UR36][R2.64+0x4b0] ;  /* 0x0004b02402027981 */ /* 0x000ea2000c1e1100 */
[----:B------:R-:W-:Y:S01]  /*1040*/  BSSY.RELIABLE B2, `(.L_x_22) ;  /* 0x000000c000027945 */ /* 0x000fe20003800100 */
[----:B--2---:R-:W-:-:S13]  /*1050*/  ISETP.NE.AND P0, PT, R2, RZ, PT ;  /* 0x000000ff0200720c */ /* 0x004fda0003f05270 */
[----:B------:R-:W-:Y:S05]  /*1060*/  @P0 BRA `(.L_x_23) ;  /* 0x0000000000240947 */ /* 0x000fea0003800000 */
[----:B------:R-:W-:Y:S02]  /*1070*/  IMAD.MOV.U32 R2, RZ, RZ, R8 ;  /* 0x000000ffff027224 */ /* 0x000fe400078e0008 */
[----:B------:R-:W-:Y:S02]  /*1080*/  IMAD.MOV.U32 R3, RZ, RZ, R9 ;  /* 0x000000ffff037224 */ /* 0x000fe400078e0009 */
[----:B------:R-:W-:-:S06]  /*1090*/  IMAD.WIDE.U32 R2, R11, 0x4, R2 ;  /* 0x000000040b027825 */ /* 0x000fcc00078e0002 */
[----:B------:R-:W2:Y:S02]  /*10a0*/  LD.E R3, desc[UR36][R2.64] ;  /* 0x0000002402037980 */ /* 0x000ea4000c101900 */
[----:B--2---:R-:W-:-:S05]  /*10b0*/  FADD R0, R0, -R3 ;  /* 0x8000000300007221 */ /* 0x004fca0000000000 */
[----:B------:R-:W-:-:S13]  /*10c0*/  FSETP.GTU.AND P0, PT, R0, RZ, PT ;  /* 0x000000ff0000720b */ /* 0x000fda0003f0c000 */
[----:B------:R-:W-:Y:S05]  /*10d0*/  @!P0 BREAK.RELIABLE B2 ;  /* 0x0000000000028942 */ /* 0x000fea0003800100 */
[----:B------:R-:W-:Y:S05]  /*10e0*/  @!P0 BREAK.RELIABLE B1 ;  /* 0x0000000000018942 */ /* 0x000fea0003800100 */
[----:B------:R-:W-:Y:S05]  /*10f0*/  @!P0 BRA `(.L_x_24) ;  /* 0x0000000000488947 */ /* 0x000fea0003800000 */
.L_x_23:
[----:B------:R-:W-:Y:S05]  /*1100*/  BSYNC.RELIABLE B2 ;  /* 0x0000000000027941 */ /* 0x000fea0003800100 */
.L_x_22:
[----:B------:R-:W1:Y:S01]  /*1110*/  LDCU UR4, c[0x0][0x3a0] ;  /* 0x00007400ff0477ac */ /* 0x000e620008000800 */
[----:B------:R-:W-:-:S05]  /*1120*/  VIADD R11, R11, 0x1 ;  /* 0x000000010b0b7836 */ /* 0x000fca0000000000 */
[----:B-1----:R-:W-:-:S13]  /*1130*/  ISETP.NE.AND P0, PT, R11, UR4, PT ;  /* 0x000000040b007c0c */ /* 0x002fda000bf05270 */
[----:B------:R-:W-:Y:S05]  /*1140*/  @P0 BRA `(.L_x_25) ;  /* 0xfffffffc00b00947 */ /* 0x000fea000383ffff */
[----:B------:R-:W-:Y:S05]  /*1150*/  BSYNC.RELIABLE B1 ;  /* 0x0000000000017941 */ /* 0x000fea0003800100 */
.L_x_21:
[----:B0-----:R-:W-:-:S07]  /*1160*/  IMAD.MOV.U32 R5, RZ, RZ, RZ ;  /* 0x000000ffff057224 */ /* 0x001fce00078e00ff */
.L_x_26:
[----:B------:R-:W-:-:S05]  /*1170*/  IADD3 R2, P0, PT, R22, R5, RZ ;  /* 0x0000000516027210 */ /* 0x000fca0007f1e0ff */
[----:B------:R-:W-:-:S05]  /*1180*/  IMAD.X R3, RZ, RZ, R23, P0 ;  /* 0x000000ffff037224 */ /* 0x000fca00000e0617 */
[----:B------:R-:W2:Y:S01]  /*1190*/  LDG.E.U8 R2, desc[UR36][R2.64+0x4b0] ;  /* 0x0004b02402027981 */ /* 0x000ea2000c1e1100 */
[----:B------:R-:W-:Y:S02]  /*11a0*/  MOV R11, R5 ;  /* 0x00000005000b7202 */ /* 0x000fe40000000f00 */
[----:B--2---:R-:W-:-:S13]  /*11b0*/  ISETP.NE.AND P0, PT, R2, RZ, PT ;  /* 0x000000ff0200720c */ /* 0x004fda0003f05270 */
[----:B------:R-:W-:Y:S05]  /*11c0*/  @!P0 BRA `(.L_x_24) ;  /* 0x0000000000148947 */ /* 0x000fea0003800000 */
[----:B------:R-:W0:Y:S01]  /*11d0*/  LDCU UR4, c[0x0][0x3a0] ;  /* 0x00007400ff0477ac */ /* 0x000e220008000800 */
[----:B------:R-:W-:-:S05]  /*11e0*/  VIADD R5, R5, 0x1 ;  /* 0x0000000105057836 */ /* 0x000fca0000000000 */
[----:B0-----:R-:W-:-:S13]  /*11f0*/  ISETP.NE.AND P0, PT, R5, UR4, PT ;  /* 0x0000000405007c0c */ /* 0x001fda000bf05270 */
[----:B------:R-:W-:Y:S05]  /*1200*/  @P0 BRA `(.L_x_26) ;  /* 0xfffffffc00d80947 */ /* 0x000fea000383ffff */
[----:B------:R-:W-:-:S07]  /*1210*/  IMAD.MOV.U32 R11, RZ, RZ, -0x1 ;  /* 0xffffffffff0b7424 */ /* 0x000fce00078e00ff */
.L_x_24:
[----:B------:R-:W-:Y:S05]  /*1220*/  BSYNC.RECONVERGENT B0 ;  /* 0x0000000000007941 */ /* 0x000fea0003800200 */
.L_x_20:
[----:B------:R-:W1:Y:S01]  /*1230*/  LDCU UR4, c[0x0][0x3a0] ;  /* 0x00007400ff0477ac */ /* 0x000e620008000800 */
[----:B------:R-:W-:Y:S01]  /*1240*/  IADD3 R6, P0, PT, R22, R11, RZ ;  /* 0x0000000b16067210 */ /* 0x000fe20007f1e0ff */
[----:B0-----:R-:W-:-:S03]  /*1250*/  IMAD.WIDE.U32 R4, R18, 0x4, R22 ;  /* 0x0000000412047825 */ /* 0x001fc600078e0016 */
[----:B------:R-:W-:Y:S01]  /*1260*/  LEA.HI.X.SX32 R7, R11, R23, 0x1, P0 ;  /* 0x000000170b077211 */ /* 0x000fe200000f0eff */
[----:B------:R-:W-:Y:S01]  /*1270*/  IMAD.MOV.U32 R3, RZ, RZ, 0x1 ;  /* 0x00000001ff037424 */ /* 0x000fe200078e00ff */
[----:B------:R2:W-:Y:S01]  /*1280*/  STG.E desc[UR36][R4.64], R11 ;  /* 0x0000000b04007986 */ /* 0x0005e2000c101924 */
[----:B------:R-:W-:Y:S02]  /*1290*/  VIADD R18, R18, 0x1 ;  /* 0x0000000112127836 */ /* 0x000fe40000000000 */
[----:B------:R-:W-:Y:S01]  /*12a0*/  IMAD.MOV.U32 R2, RZ, RZ, R11 ;  /* 0x000000ffff027224 */ /* 0x000fe200078e000b */
[----:B------:R2:W-:Y:S02]  /*12b0*/  STG.E.U8 desc[UR36][R6.64+0x4b0], R3 ;  /* 0x0004b00306007986 */ /* 0x0005e4000c101124 */
[----:B-1----:R-:W-:-:S13]  /*12c0*/  ISETP.NE.AND P0, PT, R18, UR4, PT ;  /* 0x0000000412007c0c */ /* 0x002fda000bf05270 */
[----:B--2---:R-:W-:Y:S05]  /*12d0*/  @P0 BRA `(.L_x_27) ;  /* 0xfffffff000280947 */ /* 0x004fea000383ffff */
[----:B------:R-:W-:Y:S05]  /*12e0*/  EXIT ;  /* 0x000000000000794d */ /* 0x000fea0003800000 */
        .weak           $__internal_0_$__cuda_sm20_dblrcp_rn_slowpath_v3
        .type           $__internal_0_$__cuda_sm20_dblrcp_rn_slowpath_v3,@function
        .size           $__internal_0_$__cuda_sm20_dblrcp_rn_slowpath_v3,($__internal_1_$__cuda_sm20_sqrt_rn_f32_slowpath - $__internal_0_$__cuda_sm20_dblrcp_rn_slowpath_v3)
$__internal_0_$__cuda_sm20_dblrcp_rn_slowpath_v3:
[----:B------:R-:W-:Y:S01]  /*12f0*/  MOV R6, R14 ;  /* 0x0000000e00067202 */ /* 0x000fe20000000f00 */
[----:B------:R-:W-:Y:S01]  /*1300*/  IMAD.MOV.U32 R7, RZ, RZ, R15 ;  /* 0x000000ffff077224 */ /* 0x000fe200078e000f */
[----:B------:R-:W-:Y:S05]  /*1310*/  BSSY.RECONVERGENT B3, `(.L_x_28) ;  /* 0x0000025000037945 */ /* 0x000fea0003800200 */
[----:B------:R-:W-:-:S14]  /*1320*/  DSETP.GTU.AND P0, PT, |R6|, +INF , PT ;  /* 0x7ff000000600742a */ /* 0x000fdc0003f0c200 */
[----:B------:R-:W-:Y:S05]  /*1330*/  @P0 BRA `(.L_x_29) ;  /* 0x0000000000800947 */ /* 0x000fea0003800000 */
[----:B------:R-:W-:-:S05]  /*1340*/  LOP3.LUT R14, R15, 0x7fffffff, RZ, 0xc0, !PT ;  /* 0x7fffffff0f0e7812 */ /* 0x000fca00078ec0ff */
[----:B------:R-:W-:-:S05]  /*1350*/  VIADD R12, R14, 0xffffffff ;  /* 0xffffffff0e0c7836 */ /* 0x000fca0000000000 */
[----:B------:R-:W-:-:S13]  /*1360*/  ISETP.GE.U32.AND P0, PT, R12, 0x7fefffff, PT ;  /* 0x7fefffff0c00780c */ /* 0x000fda0003f06070 */
[----:B------:R-:W-:Y:S01]  /*1370*/  @P0 LOP3.LUT R13, R7, 0x7ff00000, RZ, 0x3c, !PT ;  /* 0x7ff00000070d0812 */ /* 0x000fe200078e3cff */
[----:B------:R-:W-:Y:S01]  /*1380*/  @P0 IMAD.MOV.U32 R12, RZ, RZ, RZ ;  /* 0x000000ffff0c0224 */ /* 0x000fe200078e00ff */
[----:B------:R-:W-:Y:S06]  /*1390*/  @P0 BRA `(.L_x_30) ;  /* 0x0000000000700947 */ /* 0x000fec0003800000 */
[----:B------:R-:W-:-:S13]  /*13a0*/  ISETP.GE.U32.AND P0, PT, R14, 0x1000001, PT ;  /* 0x010000010e00780c */ /* 0x000fda0003f06070 */
[----:B------:R-:W-:Y:S05]  /*13b0*/  @!P0 BRA `(.L_x_31) ;  /* 0x0000000000388947 */ /* 0x000fea0003800000 */
[----:B------:R-:W-:Y:S01]  /*13c0*/  VIADD R13, R7, 0xc0200000 ;  /* 0xc0200000070d7836 */ /* 0x000fe20000000000 */
[----:B------:R-:W-:Y:S01]  /*13d0*/  MOV R14, R19 ;  /* 0x00000013000e7202 */ /* 0x000fe20000000f00 */
[----:B------:R-:W-:Y:S02]  /*13e0*/  IMAD.MOV.U32 R12, RZ, RZ, R6 ;  /* 0x000000ffff0c7224 */ /* 0x000fe400078e0006 */
[----:B------:R-:W0:Y:S04]  /*13f0*/  MUFU.RCP64H R15, R13 ;  /* 0x0000000d000f7308 */ /* 0x000e280000001800 */
[----:B0-----:R-:W-:-:S08]  /*1400*/  DFMA R20, -R12, R14, 1 ;  /* 0x3ff000000c14742b */ /* 0x001fd0000000010e */
[----:B------:R-:W-:-:S08]  /*1410*/  DFMA R20, R20, R20, R20 ;  /* 0x000000141414722b */ /* 0x000fd00000000014 */
[----:B------:R-:W-:-:S08]  /*1420*/  DFMA R20, R14, R20, R14 ;  /* 0x000000140e14722b */ /* 0x000fd0000000000e */
[----:B------:R-:W-:-:S08]  /*1430*/  DFMA R14, -R12, R20, 1 ;  /* 0x3ff000000c0e742b */ /* 0x000fd00000000114 */
[----:B------:R-:W-:-:S08]  /*1440*/  DFMA R14, R20, R14, R20 ;  /* 0x0000000e140e722b */ /* 0x000fd00000000014 */
[----:B------:R-:W-:-:S08]  /*1450*/  DMUL R14, R14, 2.2250738585072013831e-308 ;  /* 0x001000000e0e7828 */ /* 0x000fd00000000000 */
[----:B------:R-:W-:-:S08]  /*1460*/  DFMA R6, -R6, R14, 1 ;  /* 0x3ff000000606742b */ /* 0x000fd0000000010e */
[----:B------:R-:W-:-:S08]  /*1470*/  DFMA R6, R6, R6, R6 ;  /* 0x000000060606722b */ /* 0x000fd00000000006 */
[----:B------:R-:W-:Y:S01]  /*1480*/  DFMA R12, R14, R6, R14 ;  /* 0x000000060e0c722b */ /* 0x000fe2000000000e */
[----:B------:R-:W-:Y:S10]  /*1490*/  BRA `(.L_x_30) ;  /* 0x0000000000307947 */ /* 0x000ff40003800000 */
.L_x_31:
[----:B------:R-:W-:Y:S01]  /*14a0*/  DMUL R6, R6, 8.11296384146066816958e+31 ;  /* 0x4690000006067828 */ /* 0x000fe20000000000 */
[----:B------:R-:W-:-:S05]  /*14b0*/  IMAD.MOV.U32 R12, RZ, RZ, R19 ;  /* 0x000000ffff0c7224 */ /* 0x000fca00078e0013 */
[----:B------:R-:W0:Y:S02]  /*14c0*/  MUFU.RCP64H R13, R7 ;  /* 0x00000007000d7308 */ /* 0x000e240000001800 */
[----:B0-----:R-:W-:-:S08]  /*14d0*/  DFMA R14, -R6, R12, 1 ;  /* 0x3ff00000060e742b */ /* 0x001fd0000000010c */
[----:B------:R-:W-:-:S08]  /*14e0*/  DFMA R14, R14, R14, R14 ;  /* 0x0000000e0e0e722b */ /* 0x000fd0000000000e */
[----:B------:R-:W-:-:S08]  /*14f0*/  DFMA R14, R12, R14, R12 ;  /* 0x0000000e0c0e722b */ /* 0x000fd0000000000c */
[----:B------:R-:W-:-:S08]  /*1500*/  DFMA R12, -R6, R14, 1 ;  /* 0x3ff00000060c742b */ /* 0x000fd0000000010e */
[----:B------:R-:W-:-:S08]  /*1510*/  DFMA R12, R14, R12, R14 ;  /* 0x0000000c0e0c722b */ /* 0x000fd0000000000e */
[----:B------:R-:W-:Y:S01]  /*1520*/  DMUL R12, R12, 8.11296384146066816958e+31 ;  /* 0x469000000c0c7828 */ /* 0x000fe20000000000 */
[----:B------:R-:W-:Y:S10]  /*1530*/  BRA `(.L_x_30) ;  /* 0x0000000000087947 */ /* 0x000ff40003800000 */
.L_x_29:
[----:B------:R-:W-:Y:S01]  /*1540*/  LOP3.LUT R13, R7, 0x80000, RZ, 0xfc, !PT ;  /* 0x00080000070d7812 */ /* 0x000fe200078efcff */
[----:B------:R-:W-:-:S07]  /*1550*/  IMAD.MOV.U32 R12, RZ, RZ, R6 ;  /* 0x000000ffff0c7224 */ /* 0x000fce00078e0006 */
.L_x_30:
[----:B------:R-:W-:Y:S05]  /*1560*/  BSYNC.RECONVERGENT B3 ;  /* 0x0000000000037941 */ /* 0x000fea0003800200 */
.L_x_28:
[----:B------:R-:W-:Y:S01]  /*1570*/  IMAD.MOV.U32 R6, RZ, RZ, R0 ;  /* 0x000000ffff067224 */ /* 0x000fe200078e0000 */
[----:B------:R-:W-:Y:S01]  /*1580*/  MOV R7, 0x0 ;  /* 0x0000000000077802 */ /* 0x000fe20000000f00 */
[----:B------:R-:W-:Y:S02]  /*1590*/  IMAD.MOV.U32 R38, RZ, RZ, R12 ;  /* 0x000000ffff267224 */ /* 0x000fe400078e000c */
[----:B------:R-:W-:Y:S01]  /*15a0*/  IMAD.MOV.U32 R39, RZ, RZ, R13 ;  /* 0x000000ffff277224 */ /* 0x000fe200078e000d */
[----:B------:R-:W-:Y:S06]  /*15b0*/  RET.REL.NODEC R6 `(_Z20contructSolutionCudaP17curandStateXORWOWP3AntPfPK5Pointi) ;  /* 0xffffffe806907950 */ /* 0x000fec0003c3ffff */
        .weak           $__internal_1_$__cuda_sm20_sqrt_rn_f32_slowpath
        .type           $__internal_1_$__cuda_sm20_sqrt_rn_f32_slowpath,@function
        .size           $__internal_1_$__cuda_sm20_sqrt_rn_f32_slowpath,($_Z20contructSolutionCudaP17curandStateXORWOWP3AntPfPK5Pointi$__internal_accurate_pow - $__internal_1_$__cuda_sm20_sqrt_rn_f32_slowpath)
$__internal_1_$__cuda_sm20_sqrt_rn_f32_slowpath:
[----:B------:R-:W-:-:S13]  /*15c0*/  LOP3.LUT P0, RZ, R29, 0x7fffffff, RZ, 0xc0, !PT ;  /* 0x7fffffff1dff7812 */ /* 0x000fda000780c0ff */
[----:B------:R-:W-:Y:S01]  /*15d0*/  @!P0 IMAD.MOV.U32 R6, RZ, RZ, R29 ;  /* 0x000000ffff068224 */ /* 0x000fe200078e001d */
[----:B------:R-:W-:Y:S06]  /*15e0*/  @!P0 BRA `(.L_x_32) ;  /* 0x0000000000448947 */ /* 0x000fec0003800000 */
[----:B------:R-:W-:Y:S01]  /*15f0*/  FSETP.GEU.FTZ.AND P0, PT, R29, RZ, PT ;  /* 0x000000ff1d00720b */ /* 0x000fe20003f1e000 */
[----:B------:R-:W-:-:S12]  /*1600*/  IMAD.MOV.U32 R0, RZ, RZ, R29 ;  /* 0x000000ffff007224 */ /* 0x000fd800078e001d */
[----:B------:R-:W-:Y:S01]  /*1610*/  @!P0 IMAD.MOV.U32 R6, RZ, RZ, 0x7fffffff ;  /* 0x7fffffffff068424 */ /* 0x000fe200078e00ff */
[----:B------:R-:W-:Y:S06]  /*1620*/  @!P0 BRA `(.L_x_32) ;  /* 0x0000000000348947 */ /* 0x000fec0003800000 */
[----:B------:R-:W-:-:S13]  /*1630*/  FSETP.GTU.FTZ.AND P0, PT, |R0|, +INF , PT ;  /* 0x7f8000000000780b */ /* 0x000fda0003f1c200 */
[----:B------:R-:W-:Y:S01]  /*1640*/  @P0 FADD.FTZ R6, R0, 1 ;  /* 0x3f80000000060421 */ /* 0x000fe20000010000 */
[----:B------:R-:W-:Y:S06]  /*1650*/  @P0 BRA `(.L_x_32) ;  /* 0x0000000000280947 */ /* 0x000fec0003800000 */
[----:B------:R-:W-:-:S13]  /*1660*/  FSETP.NEU.FTZ.AND P0, PT, |R0|, +INF , PT ;  /* 0x7f8000000000780b */ /* 0x000fda0003f1d200 */
[----:B------:R-:W-:-:S04]  /*1670*/  @P0 FFMA R7, R0, 1.84467440737095516160e+19, RZ ;  /* 0x5f80000000070823 */ /* 0x000fc800000000ff */
[----:B------:R-:W0:Y:S02]  /*1680*/  @P0 MUFU.RSQ R6, R7 ;  /* 0x0000000700060308 */ /* 0x000e240000001400 */
[----:B0-----:R-:W-:Y:S01]  /*1690*/  @P0 FMUL.FTZ R12, R7, R6 ;  /* 0x00000006070c0220 */ /* 0x001fe20000410000 */
[----:B------:R-:W-:Y:S01]  /*16a0*/  @P0 FMUL.FTZ R14, R6, 0.5 ;  /* 0x3f000000060e0820 */ /* 0x000fe20000410000 */
[----:B------:R-:W-:Y:S02]  /*16b0*/  @!P0 IMAD.MOV.U32 R6, RZ, RZ, R0 ;  /* 0x000000ffff068224 */ /* 0x000fe400078e0000 */
[----:B------:R-:W-:-:S04]  /*16c0*/  @P0 FADD.FTZ R13, -R12, -RZ ;  /* 0x800000ff0c0d0221 */ /* 0x000fc80000010100 */
[----:B------:R-:W-:-:S04]  /*16d0*/  @P0 FFMA R13, R12, R13, R7 ;  /* 0x0000000d0c0d0223 */ /* 0x000fc80000000007 */
[----:B------:R-:W-:-:S04]  /*16e0*/  @P0 FFMA R13, R13, R14, R12 ;  /* 0x0000000e0d0d0223 */ /* 0x000fc8000000000c */
[----:B------:R-:W-:-:S07]  /*16f0*/  @P0 FMUL.FTZ R6, R13, 2.3283064365386962891e-10 ;  /* 0x2f8000000d060820 */ /* 0x000fce0000410000 */
.L_x_32:
[----:B------:R-:W-:Y:S01]  /*1700*/  IMAD.MOV.U32 R14, RZ, RZ, R6 ;  /* 0x000000ffff0e7224 */ /* 0x000fe200078e0006 */
[----:B------:R-:W-:Y:S01]  /*1710*/  MOV R6, R15 ;  /* 0x0000000f00067202 */ /* 0x000fe20000000f00 */
[----:B------:R-:W-:-:S04]  /*1720*/  IMAD.MOV.U32 R7, RZ, RZ, 0x0 ;  /* 0x00000000ff077424 */ /* 0x000fc800078e00ff */
[----:B------:R-:W-:Y:S05]  /*1730*/  RET.REL.NODEC R6 `(_Z20contructSolutionCudaP17curandStateXORWOWP3AntPfPK5Pointi) ;  /* 0xffffffe806307950 */ /* 0x000fea0003c3ffff */
        .type           $_Z20contructSolutionCudaP17curandStateXORWOWP3AntPfPK5Pointi$__internal_accurate_pow,@function
        .size           $_Z20contructSolutionCudaP17curandStateXORWOWP3AntPfPK5Pointi$__internal_accurate_pow,(.L_x_46 - $_Z20contructSolutionCudaP17curandStateXORWOWP3AntPfPK5Pointi$__internal_accurate_pow)
$_Z20contructSolutionCudaP17curandStateXORWOWP3AntPfPK5Pointi$__internal_accurate_pow:
[----:B------:R-:W-:Y:S01]  /*1740*/  ISETP.GT.U32.AND P0, PT, R33, 0xfffff, PT ;  /* 0x000fffff2100780c */ /* 0x000fe20003f04070 */
[----:B------:R-:W-:Y:S01]  /*1750*/  IMAD.MOV.U32 R6, RZ, RZ, R33 ;  /* 0x000000ffff067224 */ /* 0x000fe200078e0021 */
[----:B------:R-:W-:Y:S01]  /*1760*/  UMOV UR4, 0x7d2cafe2 ;  /* 0x7d2cafe200047882 */ /* 0x000fe20000000000 */
[----:B------:R-:W-:Y:S01]  /*1770*/  IMAD.MOV.U32 R12, RZ, RZ, R32 ;  /* 0x000000ffff0c7224 */ /* 0x000fe200078e0020 */
[----:B------:R-:W-:Y:S01]  /*1780*/  UMOV UR5, 0x3eb0f5ff ;  /* 0x3eb0f5ff00057882 */ /* 0x000fe20000000000 */
[----:B------:R-:W-:Y:S01]  /*1790*/  IMAD.MOV.U32 R20, RZ, RZ, RZ ;  /* 0x000000ffff147224 */ /* 0x000fe200078e00ff */
[----:B------:R-:W-:Y:S01]  /*17a0*/  UMOV UR6, 0x3b39803f ;  /* 0x3b39803f00067882 */ /* 0x000fe20000000000 */
[----:B------:R-:W-:-:S06]  /*17b0*/  UMOV UR7, 0x3c7abc9e ;  /* 0x3c7abc9e00077882 */ /* 0x000fcc0000000000 */
[----:B------:R-:W-:-:S10]  /*17c0*/  @!P0 DMUL R28, R32, 1.80143985094819840000e+16 ;  /* 0x43500000201c8828 */ /* 0x000fd40000000000 */
[----:B------:R-:W-:Y:S02]  /*17d0*/  @!P0 IMAD.MOV.U32 R6, RZ, RZ, R29 ;  /* 0x000000ffff068224 */ /* 0x000fe400078e001d */
[----:B------:R-:W-:-:S03]  /*17e0*/  @!P0 IMAD.MOV.U32 R12, RZ, RZ, R28 ;  /* 0x000000ffff0c8224 */ /* 0x000fc600078e001c */
[----:B------:R-:W-:-:S04]  /*17f0*/  LOP3.LUT R6, R6, 0x800fffff, RZ, 0xc0, !PT ;  /* 0x800fffff06067812 */ /* 0x000fc800078ec0ff */
[----:B------:R-:W-:Y:S02]  /*1800*/  LOP3.LUT R13, R6, 0x3ff00000, RZ, 0xfc, !PT ;  /* 0x3ff00000060d7812 */ /* 0x000fe400078efcff */
[----:B------:R-:W-:Y:S02]  /*1810*/  SHF.R.U32.HI R6, RZ, 0x14, R33 ;  /* 0x00000014ff067819 */ /* 0x000fe40000011621 */
[----:B------:R-:W-:Y:S02]  /*1820*/  ISETP.GE.U32.AND P1, PT, R13, 0x3ff6a09f, PT ;  /* 0x3ff6a09f0d00780c */ /* 0x000fe40003f26070 */
[----:B------:R-:W-:-:S11]  /*1830*/  @!P0 LEA.HI R6, R29, 0xffffffca, RZ, 0xc ;  /* 0xffffffca1d068811 */ /* 0x000fd600078f60ff */
[----:B------:R-:W-:-:S05]  /*1840*/  @P1 IADD3 R15, PT, PT, R13, -0x100000, RZ ;  /* 0xfff000000d0f1810 */ /* 0x000fca0007ffe0ff */
[----:B------:R-:W-:-:S06]  /*1850*/  @P1 IMAD.MOV.U32 R13, RZ, RZ, R15 ;  /* 0x000000ffff0d1224 */ /* 0x000fcc00078e000f */
[----:B------:R-:W-:-:S06]  /*1860*/  DADD R26, R12, 1 ;  /* 0x3ff000000c1a7429 */ /* 0x000fcc0000000000 */
[----:B------:R-:W0:Y:S02]  /*1870*/  MUFU.RCP64H R21, R27 ;  /* 0x0000001b00157308 */ /* 0x000e240000001800 */
[----:B0-----:R-:W-:Y:S01]  /*1880*/  DFMA R14, -R26, R20, 1 ;  /* 0x3ff000001a0e742b */ /* 0x001fe20000000114 */
[----:B------:R-:W-:Y:S02]  /*1890*/  IMAD.MOV.U32 R26, RZ, RZ, 0x41ad3b5a ;  /* 0x41ad3b5aff1a7424 */ /* 0x000fe400078e00ff */
[----:B------:R-:W-:-:S05]  /*18a0*/  IMAD.MOV.U32 R27, RZ, RZ, 0x3ed0f5d2 ;  /* 0x3ed0f5d2ff1b7424 */ /* 0x000fca00078e00ff */
[----:B------:R-:W-:Y:S02]  /*18b0*/  DFMA R30, R14, R14, R14 ;  /* 0x0000000e0e1e722b */ /* 0x000fe4000000000e */
[----:B------:R-:W-:-:S06]  /*18c0*/  DADD R14, R12, -1 ;  /* 0xbff000000c0e7429 */ /* 0x000fcc0000000000 */
[----:B------:R-:W-:-:S08]  /*18d0*/  DFMA R20, R20, R30, R20 ;  /* 0x0000001e1414722b */ /* 0x000fd00000000014 */
[----:B------:R-:W-:-:S08]  /*18e0*/  DMUL R12, R14, R20 ;  /* 0x000000140e0c7228 */ /* 0x000fd00000000000 */
[----:B------:R-:W-:-:S08]  /*18f0*/  DFMA R12, R14, R20, R12 ;  /* 0x000000140e0c722b */ /* 0x000fd0000000000c */
[----:B------:R-:W-:-:S08]  /*1900*/  DADD R30, R14, -R12 ;  /* 0x000000000e1e7229 */ /* 0x000fd0000000080c */
[----:B------:R-:W-:-:S08]  /*1910*/  DADD R30, R30, R30 ;  /* 0x000000001e1e7229 */ /* 0x000fd0000000001e */
[-C--:B------:R-:W-:Y:S02]  /*1920*/  DFMA R14, R14, -R12.reuse, R30 ;  /* 0x8000000c0e0e722b */ /* 0x080fe4000000001e */
[----:B------:R-:W-:-:S06]  /*1930*/  DMUL R30, R12, R12 ;  /* 0x0000000c0c1e7228 */ /* 0x000fcc0000000000 */
[----:B------:R-:W-:Y:S02]  /*1940*/  DMUL R14, R20, R14 ;  /* 0x0000000e140e7228 */ /* 0x000fe40000000000 */
[----:B------:R-:W-:Y:S01]  /*1950*/  DFMA R26, R30, UR4, R26 ;  /* 0x000000041e1a7c2b */ /* 0x000fe2000800001a */
[----:B------:R-:W-:Y:S01]  /*1960*/  UMOV UR4, 0x75488a3f ;  /* 0x75488a3f00047882 */ /* 0x000fe20000000000 */
[----:B------:R-:W-:-:S06]  /*1970*/  UMOV UR5, 0x3ef3b20a ;  /* 0x3ef3b20a00057882 */ /* 0x000fcc0000000000 */
[----:B------:R-:W-:Y:S01]  /*1980*/  DFMA R26, R30, R26, UR4 ;  /* 0x000000041e1a7e2b */ /* 0x000fe2000800001a */
        /* <DEDUP_REMOVED lines=14> */
[----:B------:R-:W-:-:S08]  /*1a70*/  DFMA R20, R30, R26, UR4 ;  /* 0x000000041e147e2b */ /* 0x000fd0000800001a */
[----:B------:R-:W-:Y:S01]  /*1a80*/  DADD R28, -R20, UR4 ;  /* 0x00000004141c7e29 */ /* 0x000fe20008000100 */
[----:B------:R-:W-:Y:S01]  /*1a90*/  UMOV UR4, 0xb9e7b0 ;  /* 0x00b9e7b000047882 */ /* 0x000fe20000000000 */
[----:B------:R-:W-:-:S06]  /*1aa0*/  UMOV UR5, 0x3c46a4cb ;  /* 0x3c46a4cb00057882 */ /* 0x000fcc0000000000 */
[----:B------:R-:W-:Y:S02]  /*1ab0*/  DFMA R26, R30, R26, R28 ;  /* 0x0000001a1e1a722b */ /* 0x000fe4000000001c */
[----:B------:R-:W-:Y:S01]  /*1ac0*/  DMUL R28, R12, R12 ;  /* 0x0000000c0c1c7228 */ /* 0x000fe20000000000 */
[----:B------:R-:W-:Y:S01]  /*1ad0*/  IADD3 R31, PT, PT, R15, 0x100000, RZ ;  /* 0x001000000f1f7810 */ /* 0x000fe20007ffe0ff */
[----:B------:R-:W-:-:S04]  /*1ae0*/  IMAD.MOV.U32 R30, RZ, RZ, R14 ;  /* 0x000000ffff1e7224 */ /* 0x000fc800078e000e */
[----:B------:R-:W-:Y:S01]  /*1af0*/  DADD R26, R26, -UR4 ;  /* 0x800000041a1a7e29 */ /* 0x000fe20008000000 */
[----:B------:R-:W-:Y:S01]  /*1b00*/  UMOV UR4, 0x80000000 ;  /* 0x8000000000047882 */ /* 0x000fe20000000000 */
[----:B------:R-:W-:Y:S01]  /*1b10*/  DFMA R32, R12, R12, -R28 ;  /* 0x0000000c0c20722b */ /* 0x000fe2000000081c */
[----:B------:R-:W-:-:S07]  /*1b20*/  UMOV UR5, 0x43300000 ;  /* 0x4330000000057882 */ /* 0x000fce0000000000 */
[C---:B------:R-:W-:Y:S02]  /*1b30*/  DFMA R30, R12.reuse, R30, R32 ;  /* 0x0000001e0c1e722b */ /* 0x040fe40000000020 */
[----:B------:R-:W-:-:S08]  /*1b40*/  DMUL R32, R12, R28 ;  /* 0x0000001c0c207228 */ /* 0x000fd00000000000 */
[----:B------:R-:W-:-:S08]  /*1b50*/  DFMA R34, R12, R28, -R32 ;  /* 0x0000001c0c22722b */ /* 0x000fd00000000820 */
[----:B------:R-:W-:Y:S02]  /*1b60*/  DFMA R34, R14, R28, R34 ;  /* 0x0000001c0e22722b */ /* 0x000fe40000000022 */
[----:B------:R-:W-:-:S06]  /*1b70*/  DADD R28, R20, R26 ;  /* 0x00000000141c7229 */ /* 0x000fcc000000001a */
[----:B------:R-:W-:Y:S02]  /*1b80*/  DFMA R30, R12, R30, R34 ;  /* 0x0000001e0c1e722b */ /* 0x000fe40000000022 */
[----:B------:R-:W-:-:S08]  /*1b90*/  DADD R34, R20, -R28 ;  /* 0x0000000014227229 */ /* 0x000fd0000000081c */
[----:B------:R-:W-:Y:S02]  /*1ba0*/  DADD R34, R26, R34 ;  /* 0x000000001a227229 */ /* 0x000fe40000000022 */
[----:B------:R-:W-:-:S08]  /*1bb0*/  DMUL R26, R28, R32 ;  /* 0x000000201c1a7228 */ /* 0x000fd00000000000 */
[----:B------:R-:W-:-:S08]  /*1bc0*/  DFMA R20, R28, R32, -R26 ;  /* 0x000000201c14722b */ /* 0x000fd0000000081a */
[----:B------:R-:W-:-:S08]  /*1bd0*/  DFMA R20, R28, R30, R20 ;  /* 0x0000001e1c14722b */ /* 0x000fd00000000014 */
[----:B------:R-:W-:-:S08]  /*1be0*/  DFMA R34, R34, R32, R20 ;  /* 0x000000202222722b */ /* 0x000fd00000000014 */
[----:B------:R-:W-:-:S08]  /*1bf0*/  DADD R20, R26, R34 ;  /* 0x000000001a147229 */ /* 0x000fd00000000022 */
[--C-:B------:R-:W-:Y:S02]  /*1c00*/  DADD R28, R12, R20.reuse ;  /* 0x000000000c1c7229 */ /* 0x100fe40000000014 */
[----:B------:R-:W-:-:S06]  /*1c10*/  DADD R26, R26, -R20 ;  /* 0x000000001a1a7229 */ /* 0x000fcc0000000814 */
[----:B------:R-:W-:Y:S02]  /*1c20*/  DADD R12, R12, -R28 ;  /* 0x000000000c0c7229 */ /* 0x000fe4000000081c */
[----:B------:R-:W-:-:S06]  /*1c30*/  DADD R26, R34, R26 ;  /* 0x00000000221a7229 */ /* 0x000fcc000000001a */
[----:B------:R-:W-:-:S08]  /*1c40*/  DADD R12, R20, R12 ;  /* 0x00000000140c7229 */ /* 0x000fd0000000000c */
[----:B------:R-:W-:Y:S01]  /*1c50*/  DADD R26, R26, R12 ;  /* 0x000000001a1a7229 */ /* 0x000fe2000000000c */
[C---:B------:R-:W-:Y:S02]  /*1c60*/  VIADD R12, R6.reuse, 0xfffffc01 ;  /* 0xfffffc01060c7836 */ /* 0x040fe40000000000 */
[----:B------:R-:W-:Y:S01]  /*1c70*/  @P1 VIADD R12, R6, 0xfffffc02 ;  /* 0xfffffc02060c1836 */ /* 0x000fe20000000000 */
[----:B------:R-:W-:-:S04]  /*1c80*/  MOV R6, R4 ;  /* 0x0000000400067202 */ /* 0x000fc80000000f00 */
[----:B------:R-:W-:Y:S01]  /*1c90*/  DADD R26, R14, R26 ;  /* 0x000000000e1a7229 */ /* 0x000fe2000000001a */
[----:B------:R-:W-:Y:S01]  /*1ca0*/  LOP3.LUT R14, R12, 0x80000000, RZ, 0x3c, !PT ;  /* 0x800000000c0e7812 */ /* 0x000fe200078e3cff */
[----:B------:R-:W-:-:S06]  /*1cb0*/  IMAD.MOV.U32 R15, RZ, RZ, 0x43300000 ;  /* 0x43300000ff0f7424 */ /* 0x000fcc00078e00ff */
[----:B------:R-:W-:Y:S02]  /*1cc0*/  DADD R20, R28, R26 ;  /* 0x000000001c147229 */ /* 0x000fe4000000001a */
[----:B------:R-:W-:Y:S01]  /*1cd0*/  DADD R14, R14, -UR4 ;  /* 0x800000040e0e7e29 */ /* 0x000fe20008000000 */
[----:B------:R-:W-:Y:S01]  /*1ce0*/  UMOV UR4, 0xfefa39ef ;  /* 0xfefa39ef00047882 */ /* 0x000fe20000000000 */
[----:B------:R-:W-:-:S04]  /*1cf0*/  UMOV UR5, 0x3fe62e42 ;  /* 0x3fe62e4200057882 */ /* 0x000fc80000000000 */
[--C-:B------:R-:W-:Y:S02]  /*1d00*/  DADD R30, R28, -R20.reuse ;  /* 0x000000001c1e7229 */ /* 0x100fe40000000814 */
[----:B------:R-:W-:-:S06]  /*1d10*/  DFMA R12, R14, UR4, R20 ;  /* 0x000000040e0c7c2b */ /* 0x000fcc0008000014 */
[----:B------:R-:W-:Y:S02]  /*1d20*/  DADD R30, R26, R30 ;  /* 0x000000001a1e7229 */ /* 0x000fe4000000001e */
[----:B------:R-:W-:-:S08]  /*1d30*/  DFMA R28, R14, -UR4, R12 ;  /* 0x800000040e1c7c2b */ /* 0x000fd0000800000c */
[----:B------:R-:W-:-:S08]  /*1d40*/  DADD R28, -R20, R28 ;  /* 0x00000000141c7229 */ /* 0x000fd0000000011c */
[----:B------:R-:W-:-:S08]  /*1d50*/  DADD R20, R30, -R28 ;  /* 0x000000001e147229 */ /* 0x000fd0000000081c */
[----:B------:R-:W-:Y:S01]  /*1d60*/  DFMA R20, R14, UR6, R20 ;  /* 0x000000060e147c2b */ /* 0x000fe20008000014 */
[C---:B------:R-:W-:Y:S01]  /*1d70*/  IMAD.SHL.U32 R14, R7.reuse, 0x2, RZ ;  /* 0x00000002070e7824 */ /* 0x040fe200078e00ff */
[----:B------:R-:W-:-:S04]  /*1d80*/  LOP3.LUT R15, R7, 0xff0fffff, RZ, 0xc0, !PT ;  /* 0xff0fffff070f7812 */ /* 0x000fc800078ec0ff */
[----:B------:R-:W-:Y:S02]  /*1d90*/  ISETP.GT.U32.AND P0, PT, R14, -0x2000001, PT ;  /* 0xfdffffff0e00780c */ /* 0x000fe40003f04070 */
[----:B------:R-:W-:Y:S01]  /*1da0*/  DADD R26, R12, R20 ;  /* 0x000000000c1a7229 */ /* 0x000fe20000000014 */
[----:B------:R-:W-:Y:S01]  /*1db0*/  IMAD.MOV.U32 R14, RZ, RZ, R6 ;  /* 0x000000ffff0e7224 */ /* 0x000fe200078e0006 */
[----:B------:R-:W-:-:S06]  /*1dc0*/  SEL R15, R15, R7, P0 ;  /* 0x000000070f0f7207 */ /* 0x000fcc0000000000 */
[----:B------:R-:W-:Y:S02]  /*1dd0*/  DADD R12, R12, -R26 ;  /* 0x000000000c0c7229 */ /* 0x000fe4000000081a */
[----:B------:R-:W-:-:S06]  /*1de0*/  DMUL R6, R26, R14 ;  /* 0x0000000e1a067228 */ /* 0x000fcc0000000000 */
[----:B------:R-:W-:Y:S02]  /*1df0*/  DADD R12, R20, R12 ;  /* 0x00000000140c7229 */ /* 0x000fe4000000000c */
[----:B------:R-:W-:-:S08]  /*1e00*/  DFMA R26, R26, R14, -R6 ;  /* 0x0000000e1a1a722b */ /* 0x000fd00000000806 */
[----:B------:R-:W-:Y:S01]  /*1e10*/  DFMA R26, R12, R14, R26 ;  /* 0x0000000e0c1a722b */ /* 0x000fe2000000001a */
[----:B------:R-:W-:Y:S02]  /*1e20*/  IMAD.MOV.U32 R12, RZ, RZ, 0x652b82fe ;  /* 0x652b82feff0c7424 */ /* 0x000fe400078e00ff */
[----:B------:R-:W-:-:S05]  /*1e30*/  IMAD.MOV.U32 R13, RZ, RZ, 0x3ff71547 ;  /* 0x3ff71547ff0d7424 */ /* 0x000fca00078e00ff */
[----:B------:R-:W-:-:S08]  /*1e40*/  DADD R14, R6, R26 ;  /* 0x00000000060e7229 */ /* 0x000fd0000000001a */
[----:B------:R-:W-:Y:S02]  /*1e50*/  DFMA R12, R14, R12, 6.75539944105574400000e+15 ;  /* 0x433800000e0c742b */ /* 0x000fe4000000000c */
[----:B------:R-:W-:Y:S01]  /*1e60*/  FSETP.GEU.AND P0, PT, |R15|, 4.1917929649353027344, PT ;  /* 0x4086232b0f00780b */ /* 0x000fe20003f0e200 */
[----:B------:R-:W-:-:S05]  /*1e70*/  DADD R6, R6, -R14 ;  /* 0x0000000006067229 */ /* 0x000fca000000080e */
[----:B------:R-:W-:-:S03]  /*1e80*/  DADD R20, R12, -6.75539944105574400000e+15 ;  /* 0xc33800000c147429 */ /* 0x000fc60000000000 */
[----:B------:R-:W-:-:S05]  /*1e90*/  DADD R26, R26, R6 ;  /* 0x000000001a1a7229 */ /* 0x000fca0000000006 */
[----:B------:R-:W-:Y:S01]  /*1ea0*/  DFMA R28, R20, -UR4, R14 ;  /* 0x80000004141c7c2b */ /* 0x000fe2000800000e */
[----:B------:R-:W-:Y:S01]  /*1eb0*/  UMOV UR4, 0x3b39803f ;  /* 0x3b39803f00047882 */ /* 0x000fe20000000000 */
[----:B------:R-:W-:-:S06]  /*1ec0*/  UMOV UR5, 0x3c7abc9e ;  /* 0x3c7abc9e00057882 */ /* 0x000fcc0000000000 */
[----:B------:R-:W-:Y:S01]  /*1ed0*/  DFMA R20, R20, -UR4, R28 ;  /* 0x8000000414147c2b */ /* 0x000fe2000800001c */
[----:B------:R-:W-:Y:S01]  /*1ee0*/  UMOV UR4, 0x69ce2bdf ;  /* 0x69ce2bdf00047882 */ /* 0x000fe20000000000 */
[----:B------:R-:W-:Y:S01]  /*1ef0*/  MOV R28, 0xfca213ea ;  /* 0xfca213ea001c7802 */ /* 0x000fe20000000f00 */
[----:B------:R-:W-:Y:S01]  /*1f00*/  IMAD.MOV.U32 R29, RZ, RZ, 0x3e928af3 ;  /* 0x3e928af3ff1d7424 */ /* 0x000fe200078e00ff */
[----:B------:R-:W-:-:S05]  /*1f10*/  UMOV UR5, 0x3e5ade15 ;  /* 0x3e5ade1500057882 */ /* 0x000fca0000000000 */
        /* <DEDUP_REMOVED lines=25> */
[----:B------:R-:W-:-:S08]  /*20b0*/  DFMA R28, R20, R28, 1 ;  /* 0x3ff00000141c742b */ /* 0x000fd0000000001c */
[----:B------:R-:W-:-:S10]  /*20c0*/  DFMA R20, R20, R28, 1 ;  /* 0x3ff000001414742b */ /* 0x000fd4000000001c */
[----:B------:R-:W-:Y:S02]  /*20d0*/  IMAD R7, R12, 0x100000, R21 ;  /* 0x001000000c077824 */ /* 0x000fe400078e0215 */
[----:B------:R-:W-:Y:S01]  /*20e0*/  IMAD.MOV.U32 R6, RZ, RZ, R20 ;  /* 0x000000ffff067224 */ /* 0x000fe200078e0014 */
[----:B------:R-:W-:Y:S06]  /*20f0*/  @!P0 BRA `(.L_x_33) ;  /* 0x0000000000308947 */ /* 0x000fec0003800000 */
[----:B------:R-:W-:Y:S01]  /*2100*/  FSETP.GEU.AND P1, PT, |R15|, 4.2275390625, PT ;  /* 0x408748000f00780b */ /* 0x000fe20003f2e200 */
[C---:B------:R-:W-:Y:S02]  /*2110*/  DADD R28, R14.reuse, +INF ;  /* 0x7ff000000e1c7429 */ /* 0x040fe40000000000 */
[----:B------:R-:W-:-:S08]  /*2120*/  DSETP.GEU.AND P0, PT, R14, RZ, PT ;  /* 0x000000ff0e00722a */ /* 0x000fd00003f0e000 */
[----:B------:R-:W-:Y:S02]  /*2130*/  FSEL R7, R29, RZ, P0 ;  /* 0x000000ff1d077208 */ /* 0x000fe40000000000 */
[----:B------:R-:W-:-:S04]  /*2140*/  @!P1 LEA.HI R6, R12, R12, RZ, 0x1 ;  /* 0x0000000c0c069211 */ /* 0x000fc800078f08ff */
[----:B------:R-:W-:Y:S02]  /*2150*/  @!P1 SHF.R.S32.HI R13, RZ, 0x1, R6 ;  /* 0x00000001ff0d9819 */ /* 0x000fe40000011406 */
[----:B------:R-:W-:Y:S02]  /*2160*/  FSEL R6, R28, RZ, P0 ;  /* 0x000000ff1c067208 */ /* 0x000fe40000000000 */
[----:B------:R-:W-:Y:S01]  /*2170*/  @!P1 LEA R21, R13, R21, 0x14 ;  /* 0x000000150d159211 */ /* 0x000fe200078ea0ff */
[----:B------:R-:W-:-:S05]  /*2180*/  @!P1 IMAD.IADD R12, R12, 0x1, -R13 ;  /* 0x000000010c0c9824 */ /* 0x000fca00078e0a0d */
[----:B------:R-:W-:Y:S01]  /*2190*/  @!P1 LEA R13, R12, 0x3ff00000, 0x14 ;  /* 0x3ff000000c0d9811 */ /* 0x000fe200078ea0ff */
[----:B------:R-:W-:-:S06]  /*21a0*/  @!P1 IMAD.MOV.U32 R12, RZ, RZ, RZ ;  /* 0x000000ffff0c9224 */ /* 0x000fcc00078e00ff */
[----:B------:R-:W-:-:S11]  /*21b0*/  @!P1 DMUL R6, R20, R12 ;  /* 0x0000000c14069228 */ /* 0x000fd60000000000 */
.L_x_33:
[----:B------:R-:W-:Y:S01]  /*21c0*/  DFMA R26, R26, R6, R6 ;  /* 0x000000061a1a722b */ /* 0x000fe20000000006 */
[----:B------:R-:W-:Y:S01]  /*21d0*/  IMAD.MOV.U32 R12, RZ, RZ, R0 ;  /* 0x000000ffff0c7224 */ /* 0x000fe200078e0000 */
[----:B------:R-:W-:Y:S01]  /*21e0*/  DSETP.NEU.AND P0, PT, |R6|, +INF , PT ;  /* 0x7ff000000600742a */ /* 0x000fe20003f0d200 */
[----:B------:R-:W-:-:S07]  /*21f0*/  IMAD.MOV.U32 R13, RZ, RZ, 0x0 ;  /* 0x00000000ff0d7424 */ /* 0x000fce00078e00ff */
[----:B------:R-:W-:Y:S02]  /*2200*/  FSEL R6, R6, R26, !P0 ;  /* 0x0000001a06067208 */ /* 0x000fe40004000000 */
[----:B------:R-:W-:Y:S01]  /*2210*/  FSEL R7, R7, R27, !P0 ;  /* 0x0000001b07077208 */ /* 0x000fe20004000000 */
[----:B------:R-:W-:Y:S06]  /*2220*/  RET.REL.NODEC R12 `(_Z20contructSolutionCudaP17curandStateXORWOWP3AntPfPK5Pointi) ;  /* 0xffffffdc0c747950 */ /* 0x000fec0003c3ffff */
.L_x_34:
        /* <DEDUP_REMOVED lines=13> */
.L_x_46:


//--------------------- .text._Z12setup_kernelP17curandStateXORWOWm --------------------------
	.section	.text._Z12setup_kernelP17curandStateXORWOWm,"ax",@progbits
	.align	128
        .global         _Z12setup_kernelP17curandStateXORWOWm
        .type           _Z12setup_kernelP17curandStateXORWOWm,@function
        .size           _Z12setup_kernelP17curandStateXORWOWm,(.L_x_49 - _Z12setup_kernelP17curandStateXORWOWm)
        .other          _Z12setup_kernelP17curandStateXORWOWm,@"STO_CUDA_ENTRY STV_DEFAULT"
_Z12setup_kernelP17curandStateXORWOWm:
.text._Z12setup_kernelP17curandStateXORWOWm:
[----:B------:R-:W-:Y:S01]  /*0000*/  LDC R1, c[0x0][0x37c] ;  /* 0x0000df00ff017b82 */ /* 0x000fe20000000800 */
[----:B------:R-:W0:Y:S07]  /*0010*/  S2R R13, SR_TID.X ;  /* 0x00000000000d7919 */ /* 0x000e2e0000002100 */
[----:B------:R-:W1:Y:S01]  /*0020*/  LDC.64 R2, c[0x0][0x388] ;  /* 0x0000e200ff027b82 */ /* 0x000e620000000a00 */
[----:B------:R-:W0:Y:S01]  /*0030*/  LDCU UR6, c[0x0][0x360] ;  /* 0x00006c00ff0677ac */ /* 0x000e220008000800 */
[----:B------:R-:W-:Y:S01]  /*0040*/  BSSY.RECONVERGENT B0, `(.L_x_35) ;  /* 0x00000e5000007945 */ /* 0x000fe20003800200 */
[----:B------:R-:W0:Y:S01]  /*0050*/  S2R R4, SR_CTAID.X ;  /* 0x0000000000047919 */ /* 0x000e220000002500 */
[----:B------:R-:W2:Y:S04]  /*0060*/  LDCU.64 UR4, c[0x0][0x358] ;  /* 0x00006b00ff0477ac */ /* 0x000ea80008000a00 */
[----:B------:R-:W3:Y:S01]  /*0070*/  LDC.64 R6, c[0x0][0x380] ;  /* 0x0000e000ff067b82 */ /* 0x000ee20000000a00 */
[----:B-1----:R-:W-:-:S02]  /*0080*/  LOP3.LUT R0, R2, 0xaad26b49, RZ, 0x3c, !PT ;  /* 0xaad26b4902007812 */ /* 0x002fc400078e3cff */
[----:B------:R-:W-:-:S03]  /*0090*/  LOP3.LUT R2, R3, 0xf7dcefdd, RZ, 0x3c, !PT ;  /* 0xf7dcefdd03027812 */ /* 0x000fc600078e3cff */
[----:B------:R-:W-:Y:S02]  /*00a0*/  IMAD R0, R0, 0x4182bed5, RZ ;  /* 0x4182bed500007824 */ /* 0x000fe400078e02ff */
[----:B------:R-:W-:Y:S02]  /*00b0*/  IMAD R3, R2, -0x658354e5, RZ ;  /* 0x9a7cab1b02037824 */ /* 0x000fe400078e02ff */
[C---:B------:R-:W-:Y:S01]  /*00c0*/  VIADD R5, R0.reuse, 0x75bcd15 ;  /* 0x075bcd1500057836 */ /* 0x040fe20000000000 */
[----:B------:R-:W-:Y:S01]  /*00d0*/  LOP3.LUT R8, R0, 0x159a55e5, RZ, 0x3c, !PT ;  /* 0x159a55e500087812 */ /* 0x000fe200078e3cff */
[----:B0-----:R-:W-:Y:S01]  /*00e0*/  IMAD R13, R4, UR6, R13 ;  /* 0x00000006040d7c24 */ /* 0x001fe2000f8e020d */
[C---:B------:R-:W-:Y:S01]  /*00f0*/  IADD3 R4, PT, PT, R0.reuse, 0x64f0c9, R3 ;  /* 0x0064f0c900047810 */ /* 0x040fe20007ffe003 */
[----:B------:R-:W-:Y:S01]  /*0100*/  VIADD R11, R0, 0x583f19 ;  /* 0x00583f19000b7836 */ /* 0x000fe20000000000 */
[----:B------:R-:W-:Y:S01]  /*0110*/  LOP3.LUT R10, R3, 0x5491333, RZ, 0x3c, !PT ;  /* 0x05491333030a7812 */ /* 0x000fe200078e3cff */
[C---:B---3--:R-:W-:Y:S01]  /*0120*/  IMAD.WIDE R6, R13.reuse, 0x30, R6 ;  /* 0x000000300d067825 */ /* 0x048fe200078e0206 */
[----:B------:R-:W-:-:S03]  /*0130*/  ISETP.NE.AND P0, PT, R13, RZ, PT ;  /* 0x000000ff0d00720c */ /* 0x000fc60003f05270 */
[----:B------:R-:W-:Y:S01]  /*0140*/  VIADD R9, R3, 0x1f123bb5 ;  /* 0x1f123bb503097836 */ /* 0x000fe20000000000 */
[----:B--2---:R0:W-:Y:S04]  /*0150*/  STG.E.64 desc[UR4][R6.64], R4 ;  /* 0x0000000406007986 */ /* 0x0041e8000c101b04 */
[----:B------:R0:W-:Y:S04]  /*0160*/  STG.E.64 desc[UR4][R6.64+0x8], R8 ;  /* 0x0000080806007986 */ /* 0x0001e8000c101b04 */
[----:B------:R0:W-:Y:S01]  /*0170*/  STG.E.64 desc[UR4][R6.64+0x10], R10 ;  /* 0x0000100a06007986 */ /* 0x0001e2000c101b04 */
[----:B------:R-:W-:Y:S05]  /*0180*/  @!P0 BRA `(.L_x_36) ;  /* 0x0000000c00408947 */ /* 0x000fea0003800000 */
[----:B------:R-:W-:Y:S01]  /*0190*/  SHF.R.S32.HI R0, RZ, 0x1f, R13 ;  /* 0x0000001fff007819 */ /* 0x000fe2000001140d */
[----:B------:R-:W-:-:S07]  /*01a0*/  IMAD.MOV.U32 R12, RZ, RZ, RZ ;  /* 0x000000ffff0c7224 */ /* 0x000fce00078e00ff */
.L_x_42:
[----:B-1----:R-:W-:Y:S01]  /*01b0*/  LOP3.LUT R2, R13, 0x3, RZ, 0xc0, !PT ;  /* 0x000000030d027812 */ /* 0x002fe200078ec0ff */
[----:B------:R-:W-:Y:S03]  /*01c0*/  BSSY.RECONVERGENT B1, `(.L_x_37) ;  /* 0x00000c6000017945 */ /* 0x000fe60003800200 */
[----:B------:R-:W-:-:S04]  /*01d0*/  ISETP.NE.U32.AND P0, PT, R2, RZ, PT ;  /* 0x000000ff0200720c */ /* 0x000fc80003f05070 */
[----:B------:R-:W-:-:S13]  /*01e0*/  ISETP.NE.AND.EX P0, PT, RZ, RZ, PT, P0 ;  /* 0x000000ffff00720c */ /* 0x000fda0003f05300 */
[----:B------:R-:W-:Y:S05]  /*01f0*/  @!P0 BRA `(.L_x_38) ;  /* 0x0000000c00088947 */ /* 0x000fea0003800000 */
[----:B0-----:R-:W0:Y:S01]  /*0200*/  LDC.64 R8, c[0x4][RZ] ;  /* 0x01000000ff087b82 */ /* 0x001e220000000a00 */
[----:B------:R-:W-:Y:S02]  /*0210*/  IMAD.MOV.U32 R14, RZ, RZ, RZ ;  /* 0x000000ffff0e7224 */ /* 0x000fe400078e00ff */
[----:B0-----:R-:W-:-:S07]  /*0220*/  IMAD.WIDE.U32 R8, R12, 0xc80, R8 ;  /* 0x00000c800c087825 */ /* 0x001fce00078e0008 */
.L_x_41:
[----:B-1----:R-:W-:Y:S01]  /*0230*/  IMAD.MOV.U32 R15, RZ, RZ, RZ ;  /* 0x000000ffff0f7224 */ /* 0x002fe200078e00ff */
[----:B------:R-:W-:Y:S01]  /*0240*/  CS2R R2, SRZ ;  /* 0x0000000000027805 */ /* 0x000fe2000001ff00 */
[----:B------:R-:W-:Y:S01]  /*0250*/  IMAD.MOV.U32 R17, RZ, RZ, RZ ;  /* 0x000000ffff117224 */ /* 0x000fe200078e00ff */
[----:B------:R-:W-:-:S07]  /*0260*/  CS2R R4, SRZ ;  /* 0x0000000000047805 */ /* 0x000fce000001ff00 */
.L_x_40:
[----:B------:R-:W-:-:S05]  /*0270*/  IMAD.WIDE.U32 R10, R17, 0x4, R6 ;  /* 0x00000004110a7825 */ /* 0x000fca00078e0006 */
[----:B------:R0:W5:Y:S01]  /*0280*/  LDG.E R16, desc[UR4][R10.64+0x4] ;  /* 0x000004040a107981 */ /* 0x000162000c1e1900 */
[----:B------:R-:W-:-:S07]  /*0290*/  IMAD.MOV.U32 R19, RZ, RZ, RZ ;  /* 0x000000ffff137224 */ /* 0x000fce00078e00ff */
.L_x_39:
[----:B-----5:R-:W-:Y:S01]  /*02a0*/  SHF.R.U32.HI R24, RZ, R19, R16 ;  /* 0x00000013ff187219 */ /* 0x020fe20000011610 */
[----:B0-----:R-:W-:-:S03]  /*02b0*/  IMAD.SHL.U32 R10, R17, 0x20, RZ ;  /* 0x00000020110a7824 */ /* 0x001fc600078e00ff */
[----:B------:R-:W-:Y:S01]  /*02c0*/  LOP3.LUT R11, R24, 0x1, RZ, 0xc0, !PT ;  /* 0x00000001180b7812 */ /* 0x000fe200078ec0ff */
[----:B------:R-:W-:-:S03]  /*02d0*/  IMAD.IADD R10, R10, 0x1, R19 ;  /* 0x000000010a0a7824 */ /* 0x000fc600078e0213 */
[----:B------:R-:W-:Y:S01]  /*02e0*/  ISETP.NE.U32.AND P0, PT, R11, 0x1, PT ;  /* 0x000000010b00780c */ /* 0x000fe20003f05070 */
[----:B------:R-:W-:-:S03]  /*02f0*/  IMAD R11, R10, 0x5, RZ ;  /* 0x000000050a0b7824 */ /* 0x000fc600078e02ff */
[----:B------:R-:W-:Y:S01]  /*0300*/  R2P PR, R24, 0x7e ;  /* 0x0000007e18007804 */ /* 0x000fe20000000000 */
[----:B------:R-:W-:-:S08]  /*0310*/  IMAD.WIDE.U32 R10, R11, 0x4, R8 ;  /* 0x000000040b0a7825 */ /* 0x000fd000078e0008 */
[----:B------:R-:W2:Y:S04]  /*0320*/  @!P0 LDG.E R18, desc[UR4][R10.64] ;  /* 0x000000040a128981 */ /* 0x000ea8000c1e1900 */
[----:B------:R-:W3:Y:S04]  /*0330*/  @!P0 LDG.E R20, desc[UR4][R10.64+0x10] ;  /* 0x000010040a148981 */ /* 0x000ee8000c1e1900 */
[----:B------:R-:W4:Y:S04]  /*0340*/  @P1 LDG.E R22, desc[UR4][R10.64+0x14] ;  /* 0x000014040a161981 */ /* 0x000f28000c1e1900 */
[----:B------:R-:W4:Y:S04]  /*0350*/  @P2 LDG.E R26, desc[UR4][R10.64+0x28] ;  /* 0x000028040a1a2981 */ /* 0x000f28000c1e1900 */
[----:B------:R-:W4:Y:S04]  /*0360*/  @!P0 LDG.E R21, desc[UR4][R10.64+0x4] ;  /* 0x000004040a158981 */ /* 0x000f28000c1e1900 */
[----:B------:R-:W4:Y:S04]  /*0370*/  @!P0 LDG.E R23, desc[UR4][R10.64+0xc] ;  /* 0x00000c040a178981 */ /* 0x000f28000c1e1900 */
[----:B------:R-:W4:Y:S04]  /*0380*/  @P1 LDG.E R25, desc[UR4][R10.64+0x18] ;  /* 0x000018040a191981 */ /* 0x000f28000c1e1900 */
[----:B------:R-:W4:Y:S04]  /*0390*/  @P3 LDG.E R28, desc[UR4][R10.64+0x3c] ;  /* 0x00003c040a1c3981 */ /* 0x000f28000c1e1900 */
[----:B------:R-:W4:Y:S01]  /*03a0*/  @P6 LDG.E R27, desc[UR4][R10.64+0x7c] ;  /* 0x00007c040a1b6981 */ /* 0x000f22000c1e1900 */
[----:B--2---:R-:W-:-:S03]  /*03b0*/  @!P0 LOP3.LUT R15, R15, R18, RZ, 0x3c, !PT ;  /* 0x000000120f0f8212 */ /* 0x004fc600078e3cff */
[----:B------:R-:W2:Y:S01]  /*03c0*/  @!P0 LDG.E R18, desc[UR4][R10.64+0x8] ;  /* 0x000008040a128981 */ /* 0x000ea2000c1e1900 */
[----:B---3--:R-:W-:-:S03]  /*03d0*/  @!P0 LOP3.LUT R3, R3, R20, RZ, 0x3c, !PT ;  /* 0x0000001403038212 */ /* 0x008fc600078e3cff */
[----:B------:R-:W3:Y:S01]  /*03e0*/  @P1 LDG.E R20, desc[UR4][R10.64+0x24] ;  /* 0x000024040a141981 */ /* 0x000ee2000c1e1900 */
[----:B----4-:R-:W-:-:S03]  /*03f0*/  @P1 LOP3.LUT R15, R15, R22, RZ, 0x3c, !PT ;  /* 0x000000160f0f1212 */ /* 0x010fc600078e3cff */
[----:B------:R-:W4:Y:S01]  /*0400*/  @P2 LDG.E R22, desc[UR4][R10.64+0x38] ;  /* 0x000038040a162981 */ /* 0x000f22000c1e1900 */
[----:B------:R-:W-:-:S03]  /*0410*/  @P2 LOP3.LUT R15, R15, R26, RZ, 0x3c, !PT ;  /* 0x0000001a0f0f2212 */ /* 0x000fc600078e3cff */
[----:B------:R-:W4:Y:S01]  /*0420*/  @P4 LDG.E R26, desc[UR4][R10.64+0x50] ;  /* 0x000050040a1a4981 */ /* 0x000f22000c1e1900 */
[----:B------:R-:W-:-:S03]  /*0430*/  @!P0 LOP3.LUT R4, R4, R21, RZ, 0x3c, !PT ;  /* 0x0000001504048212 */ /* 0x000fc600078e3cff */
[----:B------:R-:W4:Y:S01]  /*0440*/  @P1 LDG.E R21, desc[UR4][R10.64+0x20] ;  /* 0x000020040a151981 */ /* 0x000f22000c1e1900 */
[----:B------:R-:W-:-:S03]  /*0450*/  @!P0 LOP3.LUT R2, R2, R23, RZ, 0x3c, !PT ;  /* 0x0000001702028212 */ /* 0x000fc600078e3cff */
[----:B------:R-:W4:Y:S01]  /*0460*/  @P2 LDG.E R23, desc[UR4][R10.64+0x2c] ;  /* 0x00002c040a172981 */ /* 0x000f22000c1e1900 */
[----:B------:R-:W-:-:S03]  /*0470*/  @P1 LOP3.LUT R4, R4, R25, RZ, 0x3c, !PT ;  /* 0x0000001904041212 */ /* 0x000fc600078e3cff */
[----:B------:R-:W4:Y:S01]  /*0480*/  @P2 LDG.E R25, desc[UR4][R10.64+0x34] ;  /* 0x000034040a192981 */ /* 0x000f22000c1e1900 */
[----:B--2---:R-:W-:-:S03]  /*0490*/  @!P0 LOP3.LUT R5, R5, R18, RZ, 0x3c, !PT ;  /* 0x0000001205058212 */ /* 0x004fc600078e3cff */
[----:B------:R-:W2:Y:S01]  /*04a0*/  @P1 LDG.E R18, desc[UR4][R10.64+0x1c] ;  /* 0x00001c040a121981 */ /* 0x000ea2000c1e1900 */
[----:B---3--:R-:W-:-:S03]  /*04b0*/  @P1 LOP3.LUT R3, R3, R20, RZ, 0x3c, !PT ;  /* 0x0000001403031212 */ /* 0x008fc600078e3cff */
[----:B------:R-:W3:Y:S01]  /*04c0*/  @P2 LDG.E R20, desc[UR4][R10.64+0x30] ;  /* 0x000030040a142981 */ /* 0x000ee2000c1e1900 */
[----:B----4-:R-:W-:-:S03]  /*04d0*/  @P2 LOP3.LUT R3, R3, R22, RZ, 0x3c, !PT ;  /* 0x0000001603032212 */ /* 0x010fc600078e3cff */
[----:B------:R-:W4:Y:S01]  /*04e0*/  @P3 LDG.E R22, desc[UR4][R10.64+0x4c] ;  /* 0x00004c040a163981 */ /* 0x000f22000c1e1900 */
[----:B------:R-:W-:-:S04]  /*04f0*/  @P3 LOP3.LUT R15, R15, R28, RZ, 0x3c, !PT ;  /* 0x0000001c0f0f3212 */ /* 0x000fc800078e3cff */
[----:B------:R-:W-:Y:S02]  /*0500*/  @P4 LOP3.LUT R15, R15, R26, RZ, 0x3c, !PT ;  /* 0x0000001a0f0f4212 */ /* 0x000fe400078e3cff */
[----:B------:R-:W-:Y:S01]  /*0510*/  @P1 LOP3.LUT R2, R2, R21, RZ, 0x3c, !PT ;  /* 0x0000001502021212 */ /* 0x000fe200078e3cff */
[----:B------:R-:W4:Y:S04]  /*0520*/  @P5 LDG.E R26, desc[UR4][R10.64+0x64] ;  /* 0x000064040a1a5981 */ /* 0x000f28000c1e1900 */
[----:B------:R-:W4:Y:S01]  /*0530*/  @P3 LDG.E R21, desc[UR4][R10.64+0x40] ;  /* 0x000040040a153981 */ /* 0x000f22000c1e1900 */
[----:B------:R-:W-:Y:S02]  /*0540*/  @P2 LOP3.LUT R4, R4, R23, RZ, 0x3c, !PT ;  /* 0x0000001704042212 */ /* 0x000fe400078e3cff */
[----:B------:R-:W-:Y:S01]  /*0550*/  @P2 LOP3.LUT R2, R2, R25, RZ, 0x3c, !PT ;  /* 0x0000001902022212 */ /* 0x000fe200078e3cff */
[----:B------:R-:W4:Y:S04]  /*0560*/  @P3 LDG.E R23, desc[UR4][R10.64+0x48] ;  /* 0x000048040a173981 */ /* 0x000f28000c1e1900 */
[----:B------:R-:W4:Y:S01]  /*0570*/  @P4 LDG.E R25, desc[UR4][R10.64+0x54] ;  /* 0x000054040a194981 */ /* 0x000f22000c1e1900 */
[----:B--2---:R-:W-:-:S03]  /*0580*/  @P1 LOP3.LUT R5, R5, R18, RZ, 0x3c, !PT ;  /* 0x0000001205051212 */ /* 0x004fc600078e3cff */
[----:B------:R-:W2:Y:S01]  /*0590*/  @P3 LDG.E R18, desc[UR4][R10.64+0x44] ;  /* 0x000044040a123981 */ /* 0x000ea2000c1e1900 */
[----:B---3--:R-:W-:-:S03]  /*05a0*/  @P2 LOP3.LUT R5, R5, R20, RZ, 0x3c, !PT ;  /* 0x0000001405052212 */ /* 0x008fc600078e3cff */
[----:B------:R-:W3:Y:S01]  /*05b0*/  @P4 LDG.E R20, desc[UR4][R10.64+0x58] ;  /* 0x000058040a144981 */ /* 0x000ee2000c1e1900 */
[----:B----4-:R-:W-:-:S03]  /*05c0*/  @P3 LOP3.LUT R3, R3, R22, RZ, 0x3c, !PT ;  /* 0x0000001603033212 */ /* 0x010fc600078e3cff */
[----:B------:R-:W4:Y:S01]  /*05d0*/  @P4 LDG.E R22, desc[UR4][R10.64+0x60] ;  /* 0x000060040a164981 */ /* 0x000f22000c1e1900 */
[----:B------:R-:W-:Y:S02]  /*05e0*/  LOP3.LUT P0, RZ, R24, 0x80, RZ, 0xc0, !PT ;  /* 0x0000008018ff7812 */ /* 0x000fe4000780c0ff */
[----:B------:R-:W-:Y:S02]  /*05f0*/  @P5 LOP3.LUT R15, R15, R26, RZ, 0x3c, !PT ;  /* 0x0000001a0f0f5212 */ /* 0x000fe400078e3cff */
[----:B------:R-:W4:Y:S01]  /*0600*/  @P6 LDG.E R26, desc[UR4][R10.64+0x78] ;  /* 0x000078040a1a6981 */ /* 0x000f22000c1e1900 */
[----:B------:R-:W-:-:S03]  /*0610*/  @P3 LOP3.LUT R4, R4, R21, RZ, 0x3c, !PT ;  /* 0x0000001504043212 */ /* 0x000fc600078e3cff */
[----:B------:R-:W4:Y:S01]  /*0620*/  @P4 LDG.E R21, desc[UR4][R10.64+0x5c] ;  /* 0x00005c040a154981 */ /* 0x000f22000c1e1900 */
[----:B------:R-:W-:-:S03]  /*0630*/  @P3 LOP3.LUT R2, R2, R23, RZ, 0x3c, !PT ;  /* 0x0000001702023212 */ /* 0x000fc600078e3cff */
[----:B------:R-:W4:Y:S01]  /*0640*/  @P5 LDG.E R23, desc[UR4][R10.64+0x68] ;  /* 0x000068040a175981 */ /* 0x000f22000c1e1900 */
[----:B------:R-:W-:-:S03]  /*0650*/  @P4 LOP3.LUT R4, R4, R25, RZ, 0x3c, !PT ;  /* 0x0000001904044212 */ /* 0x000fc600078e3cff */
[----:B------:R-:W4:Y:S01]  /*0660*/  @P5 LDG.E R25, desc[UR4][R10.64+0x70] ;  /* 0x000070040a195981 */ /* 0x000f22000c1e1900 */
[----:B--2---:R-:W-:-:S03]  /*0670*/  @P3 LOP3.LUT R5, R5, R18, RZ, 0x3c, !PT ;  /* 0x0000001205053212 */ /* 0x004fc600078e3cff */
[----:B------:R-:W2:Y:S01]  /*0680*/  @P5 LDG.E R18, desc[UR4][R10.64+0x6c] ;  /* 0x00006c040a125981 */ /* 0x000ea2000c1e1900 */
[----:B---3--:R-:W-:-:S03]  /*0690*/  @P4 LOP3.LUT R5, R5, R20, RZ, 0x3c, !PT ;  /* 0x0000001405054212 */ /* 0x008fc600078e3cff */
[----:B------:R-:W3:Y:S01]  /*06a0*/  @P5 LDG.E R20, desc[UR4][R10.64+0x74] ;  /* 0x000074040a145981 */ /* 0x000ee2000c1e1900 */
[----:B----4-:R-:W-:-:S03]  /*06b0*/  @P4 LOP3.LUT R3, R3, R22, RZ, 0x3c, !PT ;  /* 0x0000001603034212 */ /* 0x010fc600078e3cff */
[----:B------:R-:W4:Y:S01]  /*06c0*/  @P0 LDG.E R22, desc[UR4][R10.64+0x8c] ;  /* 0x00008c040a160981 */ /* 0x000f22000c1e1900 */
[----:B------:R-:W-:-:S03]  /*06d0*/  @P6 LOP3.LUT R15, R15, R26, RZ, 0x3c, !PT ;  /* 0x0000001a0f0f6212 */ /* 0x000fc600078e3cff */
        /* <DEDUP_REMOVED lines=13> */
[----:B------:R-:W-:Y:S02]  /*07b0*/  @P6 LOP3.LUT R4, R4, R27, RZ, 0x3c, !PT ;  /* 0x0000001b04046212 */ /* 0x000fe400078e3cff */
[----:B------:R-:W-:Y:S02]  /*07c0*/  @P6 LOP3.LUT R2, R2, R21, RZ, 0x3c, !PT ;  /* 0x0000001502026212 */ /* 0x000fe400078e3cff */
[----:B------:R-:W-:Y:S02]  /*07d0*/  @P0 LOP3.LUT R4, R4, R23, RZ, 0x3c, !PT ;  /* 0x0000001704040212 */ /* 0x000fe400078e3cff */
[----:B------:R-:W-:Y:S02]  /*07e0*/  @P0 LOP3.LUT R2, R2, R25, RZ, 0x3c, !PT ;  /* 0x0000001902020212 */ /* 0x000fe400078e3cff */
[----:B--2---:R-:W-:Y:S02]  /*07f0*/  @P6 LOP3.LUT R5, R5, R18, RZ, 0x3c, !PT ;  /* 0x0000001205056212 */ /* 0x004fe400078e3cff */
[----:B---3--:R-:W-:-:S02]  /*0800*/  @P6 LOP3.LUT R3, R3, R20, RZ, 0x3c, !PT ;  /* 0x0000001403036212 */ /* 0x008fc400078e3cff */
[----:B----4-:R-:W-:Y:S02]  /*0810*/  @P0 LOP3.LUT R5, R5, R22, RZ, 0x3c, !PT ;  /* 0x0000001605050212 */ /* 0x010fe400078e3cff */
[----:B------:R-:W-:Y:S02]  /*0820*/  @P0 LOP3.LUT R3, R3, R26, RZ, 0x3c, !PT ;  /* 0x0000001a03030212 */ /* 0x000fe400078e3cff */
[----:B------:R-:W-:-:S13]  /*0830*/  R2P PR, R24.B1, 0x7f ;  /* 0x0000007f18007804 */ /* 0x000fda0000001000 */
[----:B------:R-:W2:Y:S04]  /*0840*/  @P0 LDG.E R18, desc[UR4][R10.64+0xa0] ;  /* 0x0000a0040a120981 */ /* 0x000ea8000c1e1900 */
[----:B------:R-:W3:Y:S04]  /*0850*/  @P1 LDG.E R22, desc[UR4][R10.64+0xb4] ;  /* 0x0000b4040a161981 */ /* 0x000ee8000c1e1900 */
[----:B------:R-:W4:Y:S04]  /*0860*/  @P2 LDG.E R26, desc[UR4][R10.64+0xc8] ;  /* 0x0000c8040a1a2981 */ /* 0x000f28000c1e1900 */
[----:B------:R-:W4:Y:S04]  /*0870*/  @P3 LDG.E R28, desc[UR4][R10.64+0xdc] ;  /* 0x0000dc040a1c3981 */ /* 0x000f28000c1e1900 */
[----:B------:R-:W4:Y:S04]  /*0880*/  @P0 LDG.E R23, desc[UR4][R10.64+0xa4] ;  /* 0x0000a4040a170981 */ /* 0x000f28000c1e1900 */
[----:B------:R-:W4:Y:S04]  /*0890*/  @P0 LDG.E R20, desc[UR4][R10.64+0xa8] ;  /* 0x0000a8040a140981 */ /* 0x000f28000c1e1900 */
[----:B------:R-:W4:Y:S04]  /*08a0*/  @P4 LDG.E R25, desc[UR4][R10.64+0xf0] ;  /* 0x0000f0040a194981 */ /* 0x000f28000c1e1900 */
        /* <DEDUP_REMOVED lines=21> */
[----:B------:R-:W-:Y:S02]  /*0a00*/  LOP3.LUT P0, RZ, R24, 0x8000, RZ, 0xc0, !PT ;  /* 0x0000800018ff7812 */ /* 0x000fe4000780c0ff */
[----:B----4-:R-:W-:Y:S01]  /*0a10*/  @P5 LOP3.LUT R15, R15, R26, RZ, 0x3c, !PT ;  /* 0x0000001a0f0f5212 */ /* 0x010fe200078e3cff */
[----:B------:R-:W4:Y:S04]  /*0a20*/  @P3 LDG.E R24, desc[UR4][R10.64+0xe4] ;  /* 0x0000e4040a183981 */ /* 0x000f28000c1e1900 */
[----:B------:R-:W2:Y:S01]  /*0a30*/  @P6 LDG.E R26, desc[UR4][R10.64+0x118] ;  /* 0x000118040a1a6981 */ /* 0x000ea2000c1e1900 */
        /* <DEDUP_REMOVED lines=8> */
[----:B---3--:R-:W-:-:S03]  /*0ac0*/  @P2 LOP3.LUT R3, R3, R22, RZ, 0x3c, !PT ;  /* 0x0000001603032212 */ /* 0x008fc600078e3cff */
[----:B------:R-:W3:Y:S01]  /*0ad0*/  @P4 LDG.E R22, desc[UR4][R10.64+0x100] ;  /* 0x000100040a164981 */ /* 0x000ee2000c1e1900 */
[----:B--2---:R-:W-:-:S03]  /*0ae0*/  @P6 LOP3.LUT R15, R15, R26, RZ, 0x3c, !PT ;  /* 0x0000001a0f0f6212 */ /* 0x004fc600078e3cff */
[----:B------:R-:W2:Y:S01]  /*0af0*/  @P0 LDG.E R26, desc[UR4][R10.64+0x12c] ;  /* 0x00012c040a1a0981 */ /* 0x000ea2000c1e1900 */
[----:B----4-:R-:W-:-:S03]  /*0b00*/  @P2 LOP3.LUT R2, R2, R23, RZ, 0x3c, !PT ;  /* 0x0000001702022212 */ /* 0x010fc600078e3cff */
[----:B------:R-:W4:Y:S01]  /*0b10*/  @P4 LDG.E R23, desc[UR4][R10.64+0xfc] ;  /* 0x0000fc040a174981 */ /* 0x000f22000c1e1900 */
[----:B------:R-:W-:-:S03]  /*0b20*/  @P2 LOP3.LUT R5, R5, R20, RZ, 0x3c, !PT ;  /* 0x0000001405052212 */ /* 0x000fc600078e3cff */
[----:B------:R-:W4:Y:S01]  /*0b30*/  @P4 LDG.E R20, desc[UR4][R10.64+0xf8] ;  /* 0x0000f8040a144981 */ /* 0x000f22000c1e1900 */
[----:B------:R-:W-:Y:S02]  /*0b40*/  @P3 LOP3.LUT R2, R2, R27, RZ, 0x3c, !PT ;  /* 0x0000001b02023212 */ /* 0x000fe400078e3cff */
[----:B------:R-:W-:Y:S01]  /*0b50*/  @P3 LOP3.LUT R4, R4, R25, RZ, 0x3c, !PT ;  /* 0x0000001904043212 */ /* 0x000fe200078e3cff */
[----:B------:R-:W4:Y:S01]  /*0b60*/  @P5 LDG.E R27, desc[UR4][R10.64+0x110] ;  /* 0x000110040a1b5981 */ /* 0x000f22000c1e1900 */
[----:B------:R-:W-:-:S03]  /*0b70*/  @P3 LOP3.LUT R5, R5, R24, RZ, 0x3c, !PT ;  /* 0x0000001805053212 */ /* 0x000fc600078e3cff */
[----:B------:R-:W4:Y:S04]  /*0b80*/  @P5 LDG.E R25, desc[UR4][R10.64+0x108] ;  /* 0x000108040a195981 */ /* 0x000f28000c1e1900 */
        /* <DEDUP_REMOVED lines=19> */
[----:B------:R-:W-:-:S05]  /*0cc0*/  VIADD R19, R19, 0x10 ;  /* 0x0000001013137836 */ /* 0x000fca0000000000 */
[----:B------:R-:W-:Y:S02]  /*0cd0*/  ISETP.NE.AND P1, PT, R19, 0x20, PT ;  /* 0x000000201300780c */ /* 0x000fe40003f25270 */
[----:B------:R-:W-:Y:S02]  /*0ce0*/  @P5 LOP3.LUT R3, R3, R18, RZ, 0x3c, !PT ;  /* 0x0000001203035212 */ /* 0x000fe400078e3cff */
[----:B------:R-:W-:Y:S02]  /*0cf0*/  @P6 LOP3.LUT R4, R4, R21, RZ, 0x3c, !PT ;  /* 0x0000001504046212 */ /* 0x000fe400078e3cff */
[----:B---3--:R-:W-:-:S04]  /*0d00*/  @P6 LOP3.LUT R3, R3, R22, RZ, 0x3c, !PT ;  /* 0x0000001603036212 */ /* 0x008fc800078e3cff */
[----:B--2---:R-:W-:Y:S02]  /*0d10*/  @P0 LOP3.LUT R3, R3, R26, RZ, 0x3c, !PT ;  /* 0x0000001a03030212 */ /* 0x004fe400078e3cff */
[----:B----4-:R-:W-:Y:S02]  /*0d20*/  @P6 LOP3.LUT R2, R2, R23, RZ, 0x3c, !PT ;  /* 0x0000001702026212 */ /* 0x010fe400078e3cff */
[----:B------:R-:W-:Y:S02]  /*0d30*/  @P6 LOP3.LUT R5, R5, R20, RZ, 0x3c, !PT ;  /* 0x0000001405056212 */ /* 0x000fe400078e3cff */
[----:B------:R-:W-:Y:S02]  /*0d40*/  @P0 LOP3.LUT R2, R2, R27, RZ, 0x3c, !PT ;  /* 0x0000001b02020212 */ /* 0x000fe400078e3cff */
[----:B------:R-:W-:Y:S02]  /*0d50*/  @P0 LOP3.LUT R4, R4, R25, RZ, 0x3c, !PT ;  /* 0x0000001904040212 */ /* 0x000fe400078e3cff */
[----:B------:R-:W-:Y:S01]  /*0d60*/  @P0 LOP3.LUT R5, R5, R24, RZ, 0x3c, !PT ;  /* 0x0000001805050212 */ /* 0x000fe200078e3cff */
[----:B------:R-:W-:Y:S06]  /*0d70*/  @P1 BRA `(.L_x_39) ;  /* 0xfffffff400481947 */ /* 0x000fec000383ffff */
[----:B------:R-:W-:-:S05]  /*0d80*/  VIADD R17, R17, 0x1 ;  /* 0x0000000111117836 */ /* 0x000fca0000000000 */
[----:B------:R-:W-:-:S13]  /*0d90*/  ISETP.NE.AND P0, PT, R17, 0x5, PT ;  /* 0x000000051100780c */ /* 0x000fda0003f05270 */
[----:B------:R-:W-:Y:S05]  /*0da0*/  @P0 BRA `(.L_x_40) ;  /* 0xfffffff400300947 */ /* 0x000fea000383ffff */
[----:B------:R1:W-:Y:S01]  /*0db0*/  STG.E.64 desc[UR4][R6.64+0x8], R4 ;  /* 0x0000080406007986 */ /* 0x0003e2000c101b04 */
[----:B------:R-:W-:Y:S01]  /*0dc0*/  VIADD R14, R14, 0x1 ;  /* 0x000000010e0e7836 */ /* 0x000fe20000000000 */
[----:B------:R-:W-:Y:S02]  /*0dd0*/  LOP3.LUT R11, R13, 0x3, RZ, 0xc0, !PT ;  /* 0x000000030d0b7812 */ /* 0x000fe400078ec0ff */
[----:B------:R1:W-:Y:S02]  /*0de0*/  STG.E.64 desc[UR4][R6.64+0x10], R2 ;  /* 0x0000100206007986 */ /* 0x0003e4000c101b04 */
[----:B------:R-:W-:Y:S02]  /*0df0*/  ISETP.GE.U32.AND P0, PT, R14, R11, PT ;  /* 0x0000000b0e00720c */ /* 0x000fe40003f06070 */
[----:B------:R1:W-:Y:S11]  /*0e00*/  STG.E desc[UR4][R6.64+0x4], R15 ;  /* 0x0000040f06007986 */ /* 0x0003f6000c101904 */
[----:B------:R-:W-:Y:S05]  /*0e10*/  @!P0 BRA `(.L_x_41) ;  /* 0xfffffff400048947 */ /* 0x000fea000383ffff */
.L_x_38:
[----:B------:R-:W-:Y:S05]  /*0e20*/  BSYNC.RECONVERGENT B1 ;  /* 0x0000000000017941 */ /* 0x000fea0003800200 */
.L_x_37:
[C---:B------:R-:W-:Y:S01]  /*0e30*/  ISETP.GT.U32.AND P0, PT, R13.reuse, 0x3, PT ;  /* 0x000000030d00780c */ /* 0x040fe20003f04070 */
[----:B------:R-:W-:Y:S01]  /*0e40*/  VIADD R12, R12, 0x1 ;  /* 0x000000010c0c7836 */ /* 0x000fe20000000000 */
[--C-:B------:R-:W-:Y:S02]  /*0e50*/  SHF.R.U64 R13, R13, 0x2, R0.reuse ;  /* 0x000000020d0d7819 */ /* 0x100fe40000001200 */
[----:B------:R-:W-:Y:S02]  /*0e60*/  ISETP.GT.U32.AND.EX P0, PT, R0, RZ, PT, P0 ;  /* 0x000000ff0000720c */ /* 0x000fe40003f04100 */
[----:B------:R-:W-:-:S11]  /*0e70*/  SHF.R.U32.HI R0, RZ, 0x2, R0 ;  /* 0x00000002ff007819 */ /* 0x000fd60000011600 */
[----:B------:R-:W-:Y:S05]  /*0e80*/  @P0 BRA `(.L_x_42) ;  /* 0xfffffff000c80947 */ /* 0x000fea000383ffff */
.L_x_36:
[----:B------:R-:W-:Y:S05]  /*0e90*/  BSYNC.RECONVERGENT B0 ;  /* 0x0000000000007941 */ /* 0x000fea0003800200 */
.L_x_35:
[----:B------:R-:W-:Y:S04]  /*0ea0*/  STG.E.64 desc[UR4][R6.64+0x18], RZ ;  /* 0x000018ff06007986 */ /* 0x000fe8000c101b04 */
[----:B------:R-:W-:Y:S04]  /*0eb0*/  STG.E desc[UR4][R6.64+0x20], RZ ;  /* 0x000020ff06007986 */ /* 0x000fe8000c101904 */
[----:B------:R-:W-:Y:S01]  /*0ec0*/  STG.E.64 desc[UR4][R6.64+0x28], RZ ;  /* 0x000028ff06007986 */ /* 0x000fe2000c101b04 */
[----:B------:R-:W-:Y:S05]  /*0ed0*/  EXIT ;  /* 0x000000000000794d */ /* 0x000fea0003800000 */
.L_x_43:
        /* <DEDUP_REMOVED lines=10> */
.L_x_49:


//--------------------- .nv.global.init           --------------------------
	.section	.nv.global.init,"aw",@progbits
	.align	4
.nv.global.init:
	.type		mrg32k3aM1SubSeq,@object
	.size		mrg32k3aM1SubSeq,(mrg32k3aM2SubSeq - mrg32k3aM1SubSeq)
mrg32k3aM1SubSeq:
        /*0000*/ 	.byte	0x0b, 0xcc, 0xee, 0x04, 0x73, 0x29, 0x8b, 0x6f, 0xf6, 0x53, 0x03, 0xf6, 0x23, 0xf6, 0xea, 0xda
        /* <DEDUP_REMOVED lines=125> */
	.type		mrg32k3aM2SubSeq,@object
	.size		mrg32k3aM2SubSeq,(mrg32k3aM1 - mrg32k3aM2SubSeq)
mrg32k3aM2SubSeq:
        /* <DEDUP_REMOVED lines=126> */
	.type		mrg32k3aM1,@object
	.size		mrg32k3aM1,(mrg32k3aM1Seq - mrg32k3aM1)
mrg32k3aM1:
        /* <DEDUP_REMOVED lines=144> */
	.type		mrg32k3aM1Seq,@object
	.size		mrg32k3aM1Seq,(mrg32k3aM2 - mrg32k3aM1Seq)
mrg32k3aM1Seq:
        /* <DEDUP_REMOVED lines=144> */
	.type		mrg32k3aM2,@object
	.size		mrg32k3aM2,(mrg32k3aM2Seq - mrg32k3aM2)
mrg32k3aM2:
        /* <DEDUP_REMOVED lines=144> */
	.type		mrg32k3aM2Seq,@object
	.size		mrg32k3aM2Seq,(precalc_xorwow_matrix - mrg32k3aM2Seq)
mrg32k3aM2Seq:
        /* <DEDUP_REMOVED lines=144> */
	.type		precalc_xorwow_matrix,@object
	.size		precalc_xorwow_matrix,(precalc_xorwow_offset_matrix - precalc_xorwow_matrix)
precalc_xorwow_matrix:
        /* <DEDUP_REMOVED lines=6400> */
	.type		precalc_xorwow_offset_matrix,@object
	.size		precalc_xorwow_offset_matrix,(.L_1 - precalc_xorwow_offset_matrix)
precalc_xorwow_offset_matrix:
        /* <DEDUP_REMOVED lines=6400> */
.L_1:


//--------------------- .nv.shared.reserved.0     --------------------------
	.section	.nv.shared.reserved.0,"aw",@nobits
	.weak		__nv_reservedSMEM_offset_0_alias
	.size		__nv_reservedSMEM_offset_0_alias, 0, 64
	.other		__nv_reservedSMEM_offset_0_alias,@"STO_CUDA_RESERVED_SHARED STV_DEFAULT"
__nv_reservedSMEM_offset_0_alias:
	.zero		0
	.zero		64


//--------------------- .nv.constant0._Z11restartAntsP3Ant --------------------------
	.section	.nv.constant0._Z11restartAntsP3Ant,"a",@progbits
	.sectionflags	@""
	.align	4
.nv.constant0._Z11restartAntsP3Ant:
	.zero		904


//--------------------- .nv.constant0._Z20contructSolutionCudaP17curandStateXORWOWP3AntPfPK5Pointi --------------------------
	.section	.nv.constant0._Z20contructSolutionCudaP17curandStateXORWOWP3AntPfPK5Pointi,"a",@progbits
	.sectionflags	@""
	.align	4
.nv.constant0._Z20contructSolutionCudaP17curandStateXORWOWP3AntPfPK5Pointi:
	.zero		932


//--------------------- .nv.constant0._Z12setup_kernelP17curandStateXORWOWm --------------------------
	.section	.nv.constant0._Z12setup_kernelP17curandStateXORWOWm,"a",@progbits
	.sectionflags	@""
	.align	4
.nv.constant0._Z12setup_kernelP17curandStateXORWOWm:
	.zero		912


//--------------------- SYMBOLS --------------------------

	.type		.nv.reservedSmem.offset0,@object
	.size		.nv.reservedSmem.offset0,0x4
	.type		malloc,@function
